	.target	sm_86

	.elftype	@"ET_EXEC"


//--------------------- .note.nv.tkinfo           --------------------------
	.section	.note.nv.tkinfo,"",@"SHT_NOTE"
	.sectionflags	@"SHF_NOTE_NV_TKINFO"
	.tkinfo
        /*0018*/ 	.word	0x00000002
        /*0030*/ 	.string	""
        /*0030*/ 	.string	"ptxas"
        /*0030*/ 	.string	"Cuda compilation tools, release 13.1, V13.1.80"
        /*0030*/ 	.string	"Build cuda_13.1.r13.1/compiler.36836380_0"
        /*0030*/ 	.string	"-v  -arch sm_86 "



//--------------------- .note.nv.cuinfo           --------------------------
	.section	.note.nv.cuinfo,"",@"SHT_NOTE"
	.sectionflags	@"SHF_NOTE_NV_CUINFO"
        /*0018*/ 	.short	0x0002
        /*001a*/ 	.short	0x0050
        /*001c*/ 	.short	0x0083
	.zero		2


//--------------------- .nv.info                  --------------------------
	.section	.nv.info,"",@"SHT_CUDA_INFO"
	.align	4


	//----- nvinfo : EIATTR_REGCOUNT
	.align		4
        /*0000*/ 	.byte	0x04, 0x2f
        /*0002*/ 	.short	(.L_1 - .L_0)
	.align		4
.L_0:
        /*0004*/ 	.word	index@(gemm_mma_kernel)
        /*0008*/ 	.word	0x000000be


	//----- nvinfo : EIATTR_FRAME_SIZE
	.align		4
.L_1:
        /*000c*/ 	.byte	0x04, 0x11
        /*000e*/ 	.short	(.L_3 - .L_2)
	.align		4
.L_2:
        /*0010*/ 	.word	index@(gemm_mma_kernel)
        /*0014*/ 	.word	0x00000000


	//----- nvinfo : EIATTR_MIN_STACK_SIZE
	.align		4
.L_3:
        /*0018*/ 	.byte	0x04, 0x12
        /*001a*/ 	.short	(.L_5 - .L_4)
	.align		4
.L_4:
        /*001c*/ 	.word	index@(gemm_mma_kernel)
        /*0020*/ 	.word	0x00000000
.L_5:


//--------------------- .nv.info.gemm_mma_kernel  --------------------------
	.section	.nv.info.gemm_mma_kernel,"",@"SHT_CUDA_INFO"
	.sectionflags	@""
	.align	4


	//----- nvinfo : EIATTR_CUDA_API_VERSION
	.align		4
        /*0000*/ 	.byte	0x04, 0x37
        /*0002*/ 	.short	(.L_7 - .L_6)
.L_6:
        /*0004*/ 	.word	0x00000083


	//----- nvinfo : EIATTR_SW2861232_WAR
	.align		4
.L_7:
        /*0008*/ 	.byte	0x01, 0x35
	.zero		2


	//----- nvinfo : EIATTR_PARAM_CBANK
	.align		4
        /*000c*/ 	.byte	0x04, 0x0a
        /*000e*/ 	.short	(.L_9 - .L_8)
	.align		4
.L_8:
        /*0010*/ 	.word	index@(.nv.constant0.gemm_mma_kernel)
        /*0014*/ 	.short	0x0160
        /*0016*/ 	.short	0x0024


	//----- nvinfo : EIATTR_CBANK_PARAM_SIZE
	.align		4
.L_9:
        /*0018*/ 	.byte	0x03, 0x19
        /*001a*/ 	.short	0x0024


	//----- nvinfo : EIATTR_KPARAM_INFO
	.align		4
        /*001c*/ 	.byte	0x04, 0x17
        /*001e*/ 	.short	(.L_11 - .L_10)
.L_10:
        /*0020*/ 	.word	0x00000000
        /*0024*/ 	.short	0x0005
        /*0026*/ 	.short	0x0020
        /*0028*/ 	.byte	0x00, 0xf0, 0x11, 0x00


	//----- nvinfo : EIATTR_KPARAM_INFO
	.align		4
.L_11:
        /*002c*/ 	.byte	0x04, 0x17
        /*002e*/ 	.short	(.L_13 - .L_12)
.L_12:
        /*0030*/ 	.word	0x00000000
        /*0034*/ 	.short	0x0004
        /*0036*/ 	.short	0x001c
        /*0038*/ 	.byte	0x00, 0xf0, 0x11, 0x00


	//----- nvinfo : EIATTR_KPARAM_INFO
	.align		4
.L_13:
        /*003c*/ 	.byte	0x04, 0x17
        /*003e*/ 	.short	(.L_15 - .L_14)
.L_14:
        /*0040*/ 	.word	0x00000000
        /*0044*/ 	.short	0x0003
        /*0046*/ 	.short	0x0018
        /*0048*/ 	.byte	0x00, 0xf0, 0x11, 0x00


	//----- nvinfo : EIATTR_KPARAM_INFO
	.align		4
.L_15:
        /*004c*/ 	.byte	0x04, 0x17
        /*004e*/ 	.short	(.L_17 - .L_16)
.L_16:
        /*0050*/ 	.word	0x00000000
        /*0054*/ 	.short	0x0002
        /*0056*/ 	.short	0x0010
        /*0058*/ 	.byte	0x00, 0xf0, 0x21, 0x00


	//----- nvinfo : EIATTR_KPARAM_INFO
	.align		4
.L_17:
        /*005c*/ 	.byte	0x04, 0x17
        /*005e*/ 	.short	(.L_19 - .L_18)
.L_18:
        /*0060*/ 	.word	0x00000000
        /*0064*/ 	.short	0x0001
        /*0066*/ 	.short	0x0008
        /*0068*/ 	.byte	0x00, 0xf0, 0x21, 0x00


	//----- nvinfo : EIATTR_KPARAM_INFO
	.align		4
.L_19:
        /*006c*/ 	.byte	0x04, 0x17
        /*006e*/ 	.short	(.L_21 - .L_20)
.L_20:
        /*0070*/ 	.word	0x00000000
        /*0074*/ 	.short	0x0000
        /*0076*/ 	.short	0x0000
        /*0078*/ 	.byte	0x00, 0xf0, 0x21, 0x00


	//----- nvinfo : EIATTR_WMMA_USED
	.align		4
.L_21:
        /*007c*/ 	.byte	0x01, 0x2b
	.zero		2


	//----- nvinfo : EIATTR_MAXREG_COUNT
	.align		4
        /*0080*/ 	.byte	0x03, 0x1b
        /*0082*/ 	.short	0x00ff


	//----- nvinfo : EIATTR_NUM_BARRIERS
	.align		4
        /*0084*/ 	.byte	0x02, 0x4c
        /*0086*/ 	.byte	0x01
	.zero		1


	//----- nvinfo : EIATTR_MERCURY_ISA_VERSION
	.align		4
        /*0088*/ 	.byte	0x03, 0x5f
        /*008a*/ 	.short	0x0000


	//----- nvinfo : EIATTR_EXIT_INSTR_OFFSETS
	.align		4
        /*008c*/ 	.byte	0x04, 0x1c
        /*008e*/ 	.short	(.L_23 - .L_22)


	//   ....[0]....
.L_22:
        /*0090*/ 	.word	0x000039c0


	//   ....[1]....
        /*0094*/ 	.word	0x00005360


	//   ....[2]....
        /*0098*/ 	.word	0x00005490


	//----- nvinfo : EIATTR_MAX_THREADS
	.align		4
.L_23:
        /*009c*/ 	.byte	0x04, 0x05
        /*009e*/ 	.short	(.L_25 - .L_24)
.L_24:
        /*00a0*/ 	.word	0x00000080
        /*00a4*/ 	.word	0x00000001
        /*00a8*/ 	.word	0x00000001


	//----- nvinfo : EIATTR_CRS_STACK_SIZE
	.align		4
.L_25:
        /*00ac*/ 	.byte	0x04, 0x1e
        /*00ae*/ 	.short	(.L_27 - .L_26)
.L_26:
        /*00b0*/ 	.word	0x00000000
.L_27:


//--------------------- .nv.callgraph             --------------------------
	.section	.nv.callgraph,"",@"SHT_CUDA_CALLGRAPH"
	.align	4
	.sectionentsize	8
	.align		4
        /*0000*/ 	.word	0x00000000
	.align		4
        /*0004*/ 	.word	0xffffffff
	.align		4
        /*0008*/ 	.word	0x00000000
	.align		4
        /*000c*/ 	.word	0xfffffffe
	.align		4
        /*0010*/ 	.word	0x00000000
	.align		4
        /*0014*/ 	.word	0xfffffffd
	.align		4
        /*0018*/ 	.word	0x00000000
	.align		4
        /*001c*/ 	.word	0xfffffffc


//--------------------- .nv.rel.action            --------------------------
	.section	.nv.rel.action,"",@"SHT_CUDA_RELOCINFO"
	.align	8
	.sectionentsize	8
        /*0000*/ 	.byte	0x73, 0x00, 0x00, 0x00, 0x00, 0x00, 0x00, 0x00, 0x00, 0x00, 0x00, 0x11, 0x25, 0x00, 0x05, 0x36


//--------------------- .nv.constant0.gemm_mma_kernel --------------------------
	.section	.nv.constant0.gemm_mma_kernel,"a",@progbits
	.sectionflags	@""
	.align	4
.nv.constant0.gemm_mma_kernel:
	.zero		388


//--------------------- .text.gemm_mma_kernel     --------------------------
	.section	.text.gemm_mma_kernel,"ax",@progbits
	.sectioninfo	@"SHI_REGISTERS=190"
	.align	128
        .global         gemm_mma_kernel
        .type           gemm_mma_kernel,@function
        .size           gemm_mma_kernel,(.L_x_71 - gemm_mma_kernel)
        .other          gemm_mma_kernel,@"STO_CUDA_ENTRY STV_DEFAULT"
gemm_mma_kernel:
.text.gemm_mma_kernel:
[----:B------:R-:W-:Y:S02]  /*0000*/  IMAD.MOV.U32 R1, RZ, RZ, c[0x0][0x28] ;  /* 0x00000a00ff017624 */ /* 0x000fe400078e00ff */
[----:B------:R-:W1:Y:S01]  /*0010*/  S2R R4, SR_TID.X ;  /* 0x0000000000047919 */ /* 0x000e620000002100 */
[----:B------:R-:W-:Y:S01]  /*0020*/  ULDC.64 UR4, c[0x0][0x118] ;  /* 0x0000460000047ab9 */ /* 0x000fe20000000a00 */
[----:B------:R-:W-:Y:S01]  /*0030*/  BSSY B0, `(.L_x_0) ;  /* 0x0000133000007945 */ /* 0x000fe20003800000 */
[----:B------:R-:W-:Y:S01]  /*0040*/  IMAD.MOV.U32 R159, RZ, RZ, RZ ;  /* 0x000000ffff9f7224 */ /* 0x000fe200078e00ff */
[----:B------:R-:W2:Y:S01]  /*0050*/  S2R R0, SR_CTAID.X ;  /* 0x0000000000007919 */ /* 0x000ea20000002500 */
[----:B------:R-:W-:Y:S02]  /*0060*/  IMAD.MOV.U32 R155, RZ, RZ, RZ ;  /* 0x000000ffff9b7224 */ /* 0x000fe400078e00ff */
[----:B------:R-:W-:Y:S01]  /*0070*/  IMAD.MOV.U32 R151, RZ, RZ, RZ ;  /* 0x000000ffff977224 */ /* 0x000fe200078e00ff */
[----:B------:R-:W3:Y:S01]  /*0080*/  S2R R170, SR_CTAID.Y ;  /* 0x0000000000aa7919 */ /* 0x000ee20000002600 */
[----:B------:R-:W-:Y:S02]  /*0090*/  IMAD.MOV.U32 R149, RZ, RZ, RZ ;  /* 0x000000ffff957224 */ /* 0x000fe400078e00ff */
[----:B------:R-:W-:-:S02]  /*00a0*/  IMAD.MOV.U32 R147, RZ, RZ, RZ ;  /* 0x000000ffff937224 */ /* 0x000fc400078e00ff */
[----:B------:R-:W-:Y:S02]  /*00b0*/  IMAD.MOV.U32 R145, RZ, RZ, RZ ;  /* 0x000000ffff917224 */ /* 0x000fe400078e00ff */
[----:B------:R-:W-:Y:S02]  /*00c0*/  IMAD.MOV.U32 R143, RZ, RZ, RZ ;  /* 0x000000ffff8f7224 */ /* 0x000fe400078e00ff */
[----:B------:R-:W-:Y:S02]  /*00d0*/  IMAD.MOV.U32 R139, RZ, RZ, RZ ;  /* 0x000000ffff8b7224 */ /* 0x000fe400078e00ff */
[----:B------:R-:W-:Y:S02]  /*00e0*/  IMAD.MOV.U32 R135, RZ, RZ, RZ ;  /* 0x000000ffff877224 */ /* 0x000fe400078e00ff */
[----:B------:R-:W-:Y:S02]  /*00f0*/  IMAD.MOV.U32 R131, RZ, RZ, RZ ;  /* 0x000000ffff837224 */ /* 0x000fe400078e00ff */
[----:B------:R-:W-:Y:S01]  /*0100*/  IMAD.MOV.U32 R127, RZ, RZ, RZ ;  /* 0x000000ffff7f7224 */ /* 0x000fe200078e00ff */
[----:B-1----:R-:W-:Y:S01]  /*0110*/  ISETP.GT.AND P0, PT, R4, 0x1f, PT ;  /* 0x0000001f0400780c */ /* 0x002fe20003f04270 */
[----:B------:R-:W-:Y:S01]  /*0120*/  IMAD.MOV.U32 R123, RZ, RZ, RZ ;  /* 0x000000ffff7b7224 */ /* 0x000fe200078e00ff */
[----:B------:R-:W-:Y:S01]  /*0130*/  SHF.R.S32.HI R5, RZ, 0x1f, R4 ;  /* 0x0000001fff057819 */ /* 0x000fe20000011404 */
[----:B------:R-:W-:-:S02]  /*0140*/  IMAD.MOV.U32 R119, RZ, RZ, RZ ;  /* 0x000000ffff777224 */ /* 0x000fc400078e00ff */
[----:B------:R-:W-:Y:S01]  /*0150*/  IMAD.MOV.U32 R115, RZ, RZ, RZ ;  /* 0x000000ffff737224 */ /* 0x000fe200078e00ff */
[----:B------:R-:W-:Y:S01]  /*0160*/  LEA.HI R171, R5, R4, RZ, 0x5 ;  /* 0x0000000405ab7211 */ /* 0x000fe200078f28ff */
[----:B------:R-:W-:Y:S02]  /*0170*/  IMAD.MOV.U32 R111, RZ, RZ, RZ ;  /* 0x000000ffff6f7224 */ /* 0x000fe400078e00ff */
[----:B------:R-:W-:Y:S01]  /*0180*/  IMAD.MOV.U32 R107, RZ, RZ, RZ ;  /* 0x000000ffff6b7224 */ /* 0x000fe200078e00ff */
[----:B------:R-:W-:Y:S01]  /*0190*/  SHF.R.S32.HI R171, RZ, 0x5, R171 ;  /* 0x00000005ffab7819 */ /* 0x000fe200000114ab */
[----:B------:R-:W-:Y:S02]  /*01a0*/  IMAD.MOV.U32 R103, RZ, RZ, RZ ;  /* 0x000000ffff677224 */ /* 0x000fe400078e00ff */
[----:B------:R-:W-:Y:S02]  /*01b0*/  IMAD.MOV.U32 R99, RZ, RZ, RZ ;  /* 0x000000ffff637224 */ /* 0x000fe400078e00ff */
[----:B------:R-:W-:-:S02]  /*01c0*/  IMAD.MOV.U32 R95, RZ, RZ, RZ ;  /* 0x000000ffff5f7224 */ /* 0x000fc400078e00ff */
[----:B------:R-:W-:Y:S02]  /*01d0*/  IMAD.MOV.U32 R3, RZ, RZ, RZ ;  /* 0x000000ffff037224 */ /* 0x000fe400078e00ff */
[----:B--2---:R-:W-:Y:S02]  /*01e0*/  IMAD.SHL.U32 R0, R0, 0x40, RZ ;  /* 0x0000004000007824 */ /* 0x004fe400078e00ff */
[----:B---3--:R-:W-:Y:S01]  /*01f0*/  IMAD.SHL.U32 R170, R170, 0x100, RZ ;  /* 0x00000100aaaa7824 */ /* 0x008fe200078e00ff */
[----:B------:R-:W-:Y:S05]  /*0200*/  @P0 BRA `(.L_x_1) ;  /* 0x0000115000000947 */ /* 0x000fea0003800000 */
[----:B------:R-:W-:-:S05]  /*0210*/  IMAD.MOV.U32 R2, RZ, RZ, c[0x0][0x180] ;  /* 0x00006000ff027624 */ /* 0x000fca00078e00ff */
[----:B------:R-:W-:-:S13]  /*0220*/  ISETP.GE.AND P0, PT, R2, 0x1, PT ;  /* 0x000000010200780c */ /* 0x000fda0003f06270 */
[----:B------:R-:W-:Y:S05]  /*0230*/  @!P0 BRA `(.L_x_2) ;  /* 0x0000111000008947 */ /* 0x000fea0003800000 */
[----:B------:R-:W-:Y:S01]  /*0240*/  IADD3 R13, -R4, 0x7ff, RZ ;  /* 0x000007ff040d7810 */ /* 0x000fe20007ffe1ff */
[----:B------:R-:W-:Y:S01]  /*0250*/  BSSY B1, `(.L_x_3) ;  /* 0x0000024000017945 */ /* 0x000fe20003800000 */
[----:B------:R-:W-:Y:S02]  /*0260*/  IMAD.MOV.U32 R12, RZ, RZ, R4 ;  /* 0x000000ffff0c7224 */ /* 0x000fe400078e0004 */
[----:B------:R-:W-:-:S04]  /*0270*/  LEA.HI R2, R13, 0x1, RZ, 0x1b ;  /* 0x000000010d027811 */ /* 0x000fc800078fd8ff */
[----:B------:R-:W-:-:S13]  /*0280*/  LOP3.LUT P0, R2, R2, 0x3, RZ, 0xc0, !PT ;  /* 0x0000000302027812 */ /* 0x000fda000780c0ff */
[----:B------:R-:W-:Y:S05]  /*0290*/  @!P0 BRA `(.L_x_4) ;  /* 0x000001f000008947 */ /* 0x000fea0003800000 */
[----:B------:R-:W-:-:S04]  /*02a0*/  IMAD.MOV.U32 R12, RZ, RZ, R4 ;  /* 0x000000ffff0c7224 */ /* 0x000fc800078e0004 */
.L_x_7:
[----:B-1----:R-:W-:Y:S01]  /*02b0*/  IMAD.SHL.U32 R6, R12, 0x8, RZ ;  /* 0x000000080c067824 */ /* 0x002fe200078e00ff */
[----:B------:R-:W-:Y:S01]  /*02c0*/  SHF.R.S32.HI R9, RZ, 0x1f, R12 ;  /* 0x0000001fff097819 */ /* 0x000fe2000001140c */
[----:B------:R-:W-:Y:S01]  /*02d0*/  BSSY B2, `(.L_x_5) ;  /* 0x0000019000027945 */ /* 0x000fe20003800000 */
[----:B------:R-:W-:Y:S02]  /*02e0*/  IADD3 R2, R2, -0x1, RZ ;  /* 0xffffffff02027810 */ /* 0x000fe40007ffe0ff */
[----:B------:R-:W-:Y:S02]  /*02f0*/  SHF.R.S32.HI R7, RZ, 0x1f, R6 ;  /* 0x0000001fff077819 */ /* 0x000fe40000011406 */
[----:B------:R-:W-:Y:S02]  /*0300*/  LEA.HI R9, R9, R12, RZ, 0x3 ;  /* 0x0000000c09097211 */ /* 0x000fe400078f18ff */
[----:B------:R-:W-:Y:S02]  /*0310*/  LEA.HI R7, R7, R6, RZ, 0x6 ;  /* 0x0000000607077211 */ /* 0x000fe400078f30ff */
[----:B------:R-:W-:-:S02]  /*0320*/  SHF.R.S32.HI R8, RZ, 0x3, R9 ;  /* 0x00000003ff087819 */ /* 0x000fc40000011409 */
[----:B------:R-:W-:Y:S02]  /*0330*/  LOP3.LUT R7, R7, 0xffffffc0, RZ, 0xc0, !PT ;  /* 0xffffffc007077812 */ /* 0x000fe400078ec0ff */
[----:B------:R-:W-:-:S03]  /*0340*/  ISETP.NE.AND P1, PT, R2, RZ, PT ;  /* 0x000000ff0200720c */ /* 0x000fc60003f25270 */
[----:B------:R-:W-:Y:S02]  /*0350*/  IMAD.IADD R11, R6, 0x1, -R7 ;  /* 0x00000001060b7824 */ /* 0x000fe400078e0a07 */
[----:B------:R-:W-:-:S03]  /*0360*/  IMAD.IADD R6, R170, 0x1, R8 ;  /* 0x00000001aa067824 */ /* 0x000fc600078e0208 */
[----:B------:R-:W-:-:S04]  /*0370*/  ISETP.GE.AND P0, PT, R11, c[0x0][0x180], PT ;  /* 0x000060000b007a0c */ /* 0x000fc80003f06270 */
[----:B------:R-:W-:-:S13]  /*0380*/  ISETP.GE.OR P0, PT, R6, c[0x0][0x178], P0 ;  /* 0x00005e0006007a0c */ /* 0x000fda0000706670 */
[----:B------:R-:W-:Y:S05]  /*0390*/  @P0 BRA `(.L_x_6) ;  /* 0x000000c000000947 */ /* 0x000fea0003800000 */
[----:B------:R-:W-:Y:S01]  /*03a0*/  IMAD R6, R6, c[0x0][0x180], RZ ;  /* 0x0000600006067a24 */ /* 0x000fe200078e02ff */
[--C-:B------:R-:W-:Y:S01]  /*03b0*/  SHF.R.S32.HI R7, RZ, 0x1f, R11.reuse ;  /* 0x0000001fff077819 */ /* 0x100fe2000001140b */
[----:B------:R-:W-:-:S03]  /*03c0*/  IMAD R8, R8, 0x48, R11 ;  /* 0x0000004808087824 */ /* 0x000fc600078e020b */
[----:B------:R-:W-:-:S04]  /*03d0*/  IADD3 R9, P0, R11, R6, RZ ;  /* 0x000000060b097210 */ /* 0x000fc80007f1e0ff */
[----:B------:R-:W-:Y:S02]  /*03e0*/  LEA.HI.X.SX32 R10, R6, R7, 0x1, P0 ;  /* 0x00000007060a7211 */ /* 0x000fe400000f0eff */
[----:B------:R-:W-:-:S04]  /*03f0*/  LEA R6, P0, R9, c[0x0][0x160], 0x1 ;  /* 0x0000580009067a11 */ /* 0x000fc800078008ff */
[----:B------:R-:W-:Y:S01]  /*0400*/  LEA.HI.X R7, R9, c[0x0][0x164], R10, 0x1, P0 ;  /* 0x0000590009077a11 */ /* 0x000fe200000f0c0a */
[----:B------:R-:W-:-:S05]  /*0410*/  IMAD.SHL.U32 R9, R8, 0x2, RZ ;  /* 0x0000000208097824 */ /* 0x000fca00078e00ff */
[----:B------:R-:W-:Y:S01]  /*0420*/  @!PT LDS RZ, [RZ] ;  /* 0x00000000fffff984 */ /* 0x000fe20000000800 */
[----:B------:R-:W-:Y:S01]  /*0430*/  @!PT LDS RZ, [RZ] ;  /* 0x00000000fffff984 */ /* 0x000fe20000000800 */
[----:B------:R-:W-:Y:S01]  /*0440*/  @!PT LDS RZ, [RZ] ;  /* 0x00000000fffff984 */ /* 0x000fe20000000800 */
[----:B------:R1:W-:Y:S03]  /*0450*/  LDGSTS.E.128 [R9+0x80], [R6.64] ;  /* 0x0008000006097fae */ /* 0x0003e6000b921c44 */
.L_x_6:
[----:B------:R-:W-:Y:S05]  /*0460*/  BSYNC B2 ;  /* 0x0000000000027941 */ /* 0x000fea0003800000 */
.L_x_5:
[----:B------:R-:W-:Y:S01]  /*0470*/  IADD3 R12, R12, 0x20, RZ ;  /* 0x000000200c0c7810 */ /* 0x000fe20007ffe0ff */
[----:B------:R-:W-:Y:S05]  /*0480*/  @P1 BRA `(.L_x_7) ;  /* 0xfffffe2000001947 */ /* 0x000fea000383ffff */
.L_x_4:
[----:B------:R-:W-:Y:S05]  /*0490*/  BSYNC B1 ;  /* 0x0000000000017941 */ /* 0x000fea0003800000 */
.L_x_3:
[----:B------:R-:W-:Y:S01]  /*04a0*/  ISETP.GE.U32.AND P0, PT, R13, 0x60, PT ;  /* 0x000000600d00780c */ /* 0x000fe20003f06070 */
[----:B------:R-:W-:-:S12]  /*04b0*/  BSSY B1, `(.L_x_8) ;  /* 0x000005e000017945 */ /* 0x000fd80003800000 */
[----:B------:R-:W-:Y:S05]  /*04c0*/  @!P0 BRA `(.L_x_9) ;  /* 0x000005c000008947 */ /* 0x000fea0003800000 */
.L_x_12:
[C---:B-1----:R-:W-:Y:S01]  /*04d0*/  IADD3 R6, R12.reuse, 0x20, RZ ;  /* 0x000000200c067810 */ /* 0x042fe20007ffe0ff */
[C---:B------:R-:W-:Y:S01]  /*04e0*/  IMAD.SHL.U32 R2, R12.reuse, 0x8, RZ ;  /* 0x000000080c027824 */ /* 0x040fe200078e00ff */
[----:B------:R-:W-:Y:S01]  /*04f0*/  IADD3 R10, R12, 0x40, RZ ;  /* 0x000000400c0a7810 */ /* 0x000fe20007ffe0ff */
[----:B------:R-:W-:Y:S01]  /*0500*/  BSSY B2, `(.L_x_10) ;  /* 0x0000057000027945 */ /* 0x000fe20003800000 */
[----:B------:R-:W-:Y:S02]  /*0510*/  SHF.R.S32.HI R9, RZ, 0x1f, R6 ;  /* 0x0000001fff097819 */ /* 0x000fe40000011406 */
[----:B------:R-:W-:Y:S01]  /*0520*/  SHF.R.S32.HI R11, RZ, 0x1f, R10 ;  /* 0x0000001fff0b7819 */ /* 0x000fe2000001140a */
[----:B------:R-:W-:Y:S01]  /*0530*/  IMAD.SHL.U32 R13, R10, 0x8, RZ ;  /* 0x000000080a0d7824 */ /* 0x000fe200078e00ff */
[----:B------:R-:W-:Y:S01]  /*0540*/  LEA.HI R8, R9, R6, RZ, 0x3 ;  /* 0x0000000609087211 */ /* 0x000fe200078f18ff */
[----:B------:R-:W-:Y:S01]  /*0550*/  IMAD.SHL.U32 R6, R6, 0x8, RZ ;  /* 0x0000000806067824 */ /* 0x000fe200078e00ff */
[----:B------:R-:W-:-:S02]  /*0560*/  SHF.R.S32.HI R7, RZ, 0x1f, R2 ;  /* 0x0000001fff077819 */ /* 0x000fc40000011402 */
[----:B------:R-:W-:Y:S02]  /*0570*/  SHF.R.S32.HI R14, RZ, 0x1f, R13 ;  /* 0x0000001fff0e7819 */ /* 0x000fe4000001140d */
[----:B------:R-:W-:Y:S02]  /*0580*/  LEA.HI R10, R11, R10, RZ, 0x3 ;  /* 0x0000000a0b0a7211 */ /* 0x000fe400078f18ff */
[----:B------:R-:W-:Y:S02]  /*0590*/  SHF.R.S32.HI R11, RZ, 0x1f, R6 ;  /* 0x0000001fff0b7819 */ /* 0x000fe40000011406 */
[----:B------:R-:W-:Y:S02]  /*05a0*/  LEA.HI R7, R7, R2, RZ, 0x6 ;  /* 0x0000000207077211 */ /* 0x000fe400078f30ff */
[----:B------:R-:W-:Y:S02]  /*05b0*/  SHF.R.S32.HI R9, RZ, 0x1f, R12 ;  /* 0x0000001fff097819 */ /* 0x000fe4000001140c */
[----:B------:R-:W-:-:S02]  /*05c0*/  LEA.HI R14, R14, R13, RZ, 0x6 ;  /* 0x0000000d0e0e7211 */ /* 0x000fc400078f30ff */
[----:B------:R-:W-:Y:S02]  /*05d0*/  LEA.HI R11, R11, R6, RZ, 0x6 ;  /* 0x000000060b0b7211 */ /* 0x000fe400078f30ff */
[----:B------:R-:W-:Y:S02]  /*05e0*/  LOP3.LUT R7, R7, 0xffffffc0, RZ, 0xc0, !PT ;  /* 0xffffffc007077812 */ /* 0x000fe400078ec0ff */
[----:B------:R-:W-:Y:S02]  /*05f0*/  LEA.HI R9, R9, R12, RZ, 0x3 ;  /* 0x0000000c09097211 */ /* 0x000fe400078f18ff */
[----:B------:R-:W-:Y:S01]  /*0600*/  LOP3.LUT R14, R14, 0xffffffc0, RZ, 0xc0, !PT ;  /* 0xffffffc00e0e7812 */ /* 0x000fe200078ec0ff */
[----:B------:R-:W-:Y:S01]  /*0610*/  IMAD.IADD R17, R2, 0x1, -R7 ;  /* 0x0000000102117824 */ /* 0x000fe200078e0a07 */
[----:B------:R-:W-:Y:S02]  /*0620*/  LOP3.LUT R11, R11, 0xffffffc0, RZ, 0xc0, !PT ;  /* 0xffffffc00b0b7812 */ /* 0x000fe400078ec0ff */
[----:B------:R-:W-:Y:S01]  /*0630*/  SHF.R.S32.HI R16, RZ, 0x3, R9 ;  /* 0x00000003ff107819 */ /* 0x000fe20000011409 */
[----:B------:R-:W-:Y:S01]  /*0640*/  IMAD.IADD R20, R13, 0x1, -R14 ;  /* 0x000000010d147824 */ /* 0x000fe200078e0a0e */
[----:B------:R-:W-:Y:S01]  /*0650*/  IADD3 R2, R12, 0x60, RZ ;  /* 0x000000600c027810 */ /* 0x000fe20007ffe0ff */
[----:B------:R-:W-:Y:S01]  /*0660*/  IMAD.IADD R18, R6, 0x1, -R11 ;  /* 0x0000000106127824 */ /* 0x000fe200078e0a0b */
[----:B------:R-:W-:Y:S01]  /*0670*/  SHF.R.S32.HI R13, RZ, 0x3, R8 ;  /* 0x00000003ff0d7819 */ /* 0x000fe20000011408 */
[----:B------:R-:W-:Y:S01]  /*0680*/  IMAD.IADD R11, R170, 0x1, R16 ;  /* 0x00000001aa0b7824 */ /* 0x000fe200078e0210 */
[----:B------:R-:W-:Y:S01]  /*0690*/  SHF.R.S32.HI R19, RZ, 0x3, R10 ;  /* 0x00000003ff137819 */ /* 0x000fe2000001140a */
[----:B------:R-:W-:Y:S01]  /*06a0*/  IMAD.SHL.U32 R9, R2, 0x8, RZ ;  /* 0x0000000802097824 */ /* 0x000fe200078e00ff */
[----:B------:R-:W-:Y:S01]  /*06b0*/  ISETP.GE.AND P1, PT, R17, c[0x0][0x180], PT ;  /* 0x0000600011007a0c */ /* 0x000fe20003f26270 */
[----:B------:R-:W-:Y:S01]  /*06c0*/  IMAD.IADD R10, R170, 0x1, R13 ;  /* 0x00000001aa0a7824 */ /* 0x000fe200078e020d */
[----:B------:R-:W-:Y:S01]  /*06d0*/  ISETP.GE.AND P0, PT, R18, c[0x0][0x180], PT ;  /* 0x0000600012007a0c */ /* 0x000fe20003f06270 */
[----:B------:R-:W-:Y:S01]  /*06e0*/  IMAD.IADD R14, R170, 0x1, R19 ;  /* 0x00000001aa0e7824 */ /* 0x000fe200078e0213 */
[----:B------:R-:W-:-:S02]  /*06f0*/  ISETP.GE.AND P2, PT, R20, c[0x0][0x180], PT ;  /* 0x0000600014007a0c */ /* 0x000fc40003f46270 */
[----:B------:R-:W-:Y:S02]  /*0700*/  ISETP.GE.OR P1, PT, R11, c[0x0][0x178], P1 ;  /* 0x00005e000b007a0c */ /* 0x000fe40000f26670 */
[----:B------:R-:W-:Y:S02]  /*0710*/  SHF.R.S32.HI R6, RZ, 0x1f, R9 ;  /* 0x0000001fff067819 */ /* 0x000fe40000011409 */
[----:B------:R-:W-:Y:S02]  /*0720*/  ISETP.GE.OR P0, PT, R10, c[0x0][0x178], P0 ;  /* 0x00005e000a007a0c */ /* 0x000fe40000706670 */
[----:B------:R-:W-:Y:S02]  /*0730*/  ISETP.GE.OR P2, PT, R14, c[0x0][0x178], P2 ;  /* 0x00005e000e007a0c */ /* 0x000fe40001746670 */
[----:B------:R-:W-:Y:S02]  /*0740*/  LEA.HI R6, R6, R9, RZ, 0x6 ;  /* 0x0000000906067211 */ /* 0x000fe400078f30ff */
[----:B------:R-:W-:-:S02]  /*0750*/  SHF.R.S32.HI R7, RZ, 0x1f, R2 ;  /* 0x0000001fff077819 */ /* 0x000fc40000011402 */
[----:B------:R-:W-:Y:S01]  /*0760*/  LOP3.LUT R8, R6, 0xffffffc0, RZ, 0xc0, !PT ;  /* 0xffffffc006087812 */ /* 0x000fe200078ec0ff */
[----:B------:R-:W-:Y:S01]  /*0770*/  @!P1 IMAD R6, R11, c[0x0][0x180], RZ ;  /* 0x000060000b069a24 */ /* 0x000fe200078e02ff */
[----:B------:R-:W-:Y:S01]  /*0780*/  LEA.HI R15, R7, R2, RZ, 0x3 ;  /* 0x00000002070f7211 */ /* 0x000fe200078f18ff */
[--C-:B------:R-:W-:Y:S02]  /*0790*/  @!P1 IMAD R2, R16, 0x48, R17.reuse ;  /* 0x0000004810029824 */ /* 0x100fe400078e0211 */
[----:B------:R-:W-:Y:S01]  /*07a0*/  IMAD.IADD R21, R9, 0x1, -R8 ;  /* 0x0000000109157824 */ /* 0x000fe200078e0a08 */
[----:B------:R-:W-:Y:S01]  /*07b0*/  @!P1 SHF.R.S32.HI R9, RZ, 0x1f, R17 ;  /* 0x0000001fff099819 */ /* 0x000fe20000011411 */
[----:B------:R-:W-:Y:S01]  /*07c0*/  @!P0 IMAD R7, R10, c[0x0][0x180], RZ ;  /* 0x000060000a078a24 */ /* 0x000fe200078e02ff */
[----:B------:R-:W-:Y:S01]  /*07d0*/  @!P1 IADD3 R17, P3, R17, R6, RZ ;  /* 0x0000000611119210 */ /* 0x000fe20007f7e0ff */
[----:B------:R-:W-:Y:S01]  /*07e0*/  @!P2 IMAD R8, R14, c[0x0][0x180], RZ ;  /* 0x000060000e08aa24 */ /* 0x000fe200078e02ff */
[--C-:B------:R-:W-:Y:S01]  /*07f0*/  @!P0 SHF.R.S32.HI R10, RZ, 0x1f, R18.reuse ;  /* 0x0000001fff0a8819 */ /* 0x100fe20000011412 */
[----:B------:R-:W-:Y:S01]  /*0800*/  @!P0 IMAD R13, R13, 0x48, R18 ;  /* 0x000000480d0d8824 */ /* 0x000fe200078e0212 */
[----:B------:R-:W-:Y:S01]  /*0810*/  @!P0 IADD3 R18, P4, R18, R7, RZ ;  /* 0x0000000712128210 */ /* 0x000fe20007f9e0ff */
[--C-:B------:R-:W-:Y:S01]  /*0820*/  @!P2 IMAD R14, R19, 0x48, R20.reuse ;  /* 0x00000048130ea824 */ /* 0x100fe200078e0214 */
[----:B------:R-:W-:Y:S01]  /*0830*/  @!P2 SHF.R.S32.HI R11, RZ, 0x1f, R20 ;  /* 0x0000001fff0ba819 */ /* 0x000fe20000011414 */
[----:B------:R-:W-:Y:S01]  /*0840*/  @!P0 IMAD.SHL.U32 R13, R13, 0x2, RZ ;  /* 0x000000020d0d8824 */ /* 0x000fe200078e00ff */
[----:B------:R-:W-:-:S02]  /*0850*/  @!P2 IADD3 R16, P5, R20, R8, RZ ;  /* 0x000000081410a210 */ /* 0x000fc40007fbe0ff */
[----:B------:R-:W-:Y:S02]  /*0860*/  @!P1 LEA.HI.X.SX32 R20, R6, R9, 0x1, P3 ;  /* 0x0000000906149211 */ /* 0x000fe400018f0eff */
[----:B------:R-:W-:Y:S02]  /*0870*/  @!P1 LEA R6, P3, R17, c[0x0][0x160], 0x1 ;  /* 0x0000580011069a11 */ /* 0x000fe400078608ff */
[----:B------:R-:W-:Y:S02]  /*0880*/  @!P0 LEA.HI.X.SX32 R9, R7, R10, 0x1, P4 ;  /* 0x0000000a07098211 */ /* 0x000fe400020f0eff */
[----:B------:R-:W-:Y:S02]  /*0890*/  @!P2 LEA.HI.X.SX32 R11, R8, R11, 0x1, P5 ;  /* 0x0000000b080ba211 */ /* 0x000fe400028f0eff */
[----:B------:R-:W-:Y:S02]  /*08a0*/  @!P0 LEA R8, P4, R18, c[0x0][0x160], 0x1 ;  /* 0x0000580012088a11 */ /* 0x000fe400078808ff */
[----:B------:R-:W-:-:S02]  /*08b0*/  @!P2 LEA R10, P5, R16, c[0x0][0x160], 0x1 ;  /* 0x00005800100aaa11 */ /* 0x000fc400078a08ff */
[----:B------:R-:W-:Y:S01]  /*08c0*/  @!P1 LEA.HI.X R7, R17, c[0x0][0x164], R20, 0x1, P3 ;  /* 0x0000590011079a11 */ /* 0x000fe200018f0c14 */
[----:B------:R-:W-:Y:S01]  /*08d0*/  @!P1 IMAD.SHL.U32 R17, R2, 0x2, RZ ;  /* 0x0000000202119824 */ /* 0x000fe200078e00ff */
[----:B------:R-:W-:Y:S02]  /*08e0*/  @!P0 LEA.HI.X R9, R18, c[0x0][0x164], R9, 0x1, P4 ;  /* 0x0000590012098a11 */ /* 0x000fe400020f0c09 */
[----:B------:R-:W-:Y:S01]  /*08f0*/  SHF.R.S32.HI R19, RZ, 0x3, R15 ;  /* 0x00000003ff137819 */ /* 0x000fe2000001140f */
[----:B------:R-:W-:Y:S01]  /*0900*/  @!P2 IMAD.SHL.U32 R15, R14, 0x2, RZ ;  /* 0x000000020e0fa824 */ /* 0x000fe200078e00ff */
[----:B------:R-:W-:Y:S01]  /*0910*/  @!P2 LEA.HI.X R11, R16, c[0x0][0x164], R11, 0x1, P5 ;  /* 0x00005900100baa11 */ /* 0x000fe200028f0c0b */
[----:B------:R-:W-:Y:S01]  /*0920*/  @!PT LDS RZ, [RZ] ;  /* 0x00000000fffff984 */ /* 0x000fe20000000800 */
[----:B------:R-:W-:Y:S01]  /*0930*/  @!PT LDS RZ, [RZ] ;  /* 0x00000000fffff984 */ /* 0x000fe20000000800 */
[----:B------:R-:W-:Y:S01]  /*0940*/  @!PT LDS RZ, [RZ] ;  /* 0x00000000fffff984 */ /* 0x000fe20000000800 */
[----:B------:R1:W-:Y:S01]  /*0950*/  @!P1 LDGSTS.E.128 [R17+0x80], [R6.64] ;  /* 0x0008000006119fae */ /* 0x0003e2000b921c44 */
[----:B------:R-:W-:Y:S01]  /*0960*/  ISETP.GE.AND P1, PT, R21, c[0x0][0x180], PT ;  /* 0x0000600015007a0c */ /* 0x000fe20003f26270 */
[----:B------:R-:W-:Y:S02]  /*0970*/  IMAD.IADD R2, R170, 0x1, R19 ;  /* 0x00000001aa027824 */ /* 0x000fe400078e0213 */
[----:B------:R1:W-:Y:S01]  /*0980*/  @!P0 LDGSTS.E.128 [R13+0x80], [R8.64] ;  /* 0x00080000080d8fae */ /* 0x0003e2000b921c44 */
[----:B------:R-:W-:-:S02]  /*0990*/  ISETP.GE.AND P0, PT, R12, 0x780, PT ;  /* 0x000007800c00780c */ /* 0x000fc40003f06270 */
[----:B------:R-:W-:Y:S01]  /*09a0*/  ISETP.GE.OR P1, PT, R2, c[0x0][0x178], P1 ;  /* 0x00005e0002007a0c */ /* 0x000fe20000f26670 */
[----:B------:R1:W-:Y:S01]  /*09b0*/  @!P2 LDGSTS.E.128 [R15+0x80], [R10.64] ;  /* 0x000800000a0fafae */ /* 0x0003e2000b921c44 */
[----:B------:R-:W-:-:S11]  /*09c0*/  IADD3 R12, R12, 0x80, RZ ;  /* 0x000000800c0c7810 */ /* 0x000fd60007ffe0ff */
[----:B------:R-:W-:Y:S05]  /*09d0*/  @P1 BRA `(.L_x_11) ;  /* 0x0000009000001947 */ /* 0x000fea0003800000 */
[----:B-1----:R-:W-:Y:S01]  /*09e0*/  IMAD R6, R2, c[0x0][0x180], RZ ;  /* 0x0000600002067a24 */ /* 0x002fe200078e02ff */
[--C-:B------:R-:W-:Y:S01]  /*09f0*/  SHF.R.S32.HI R7, RZ, 0x1f, R21.reuse ;  /* 0x0000001fff077819 */ /* 0x100fe20000011415 */
[----:B------:R-:W-:-:S03]  /*0a00*/  IMAD R2, R19, 0x48, R21 ;  /* 0x0000004813027824 */ /* 0x000fc600078e0215 */
[----:B------:R-:W-:Y:S01]  /*0a10*/  IADD3 R8, P1, R21, R6, RZ ;  /* 0x0000000615087210 */ /* 0x000fe20007f3e0ff */
[----:B------:R-:W-:-:S03]  /*0a20*/  IMAD.SHL.U32 R9, R2, 0x2, RZ ;  /* 0x0000000202097824 */ /* 0x000fc600078e00ff */
[----:B------:R-:W-:Y:S02]  /*0a30*/  LEA.HI.X.SX32 R7, R6, R7, 0x1, P1 ;  /* 0x0000000706077211 */ /* 0x000fe400008f0eff */
[----:B------:R-:W-:-:S04]  /*0a40*/  LEA R6, P1, R8, c[0x0][0x160], 0x1 ;  /* 0x0000580008067a11 */ /* 0x000fc800078208ff */
[----:B------:R-:W-:-:S05]  /*0a50*/  LEA.HI.X R7, R8, c[0x0][0x164], R7, 0x1, P1 ;  /* 0x0000590008077a11 */ /* 0x000fca00008f0c07 */
[----:B------:R1:W-:Y:S04]  /*0a60*/  LDGSTS.E.128 [R9+0x80], [R6.64] ;  /* 0x0008000006097fae */ /* 0x0003e8000b921c44 */
.L_x_11:
[----:B-1----:R-:W-:Y:S05]  /*0a70*/  BSYNC B2 ;  /* 0x0000000000027941 */ /* 0x002fea0003800000 */
.L_x_10:
[----:B------:R-:W-:Y:S05]  /*0a80*/  @!P0 BRA `(.L_x_12) ;  /* 0xfffffa4000008947 */ /* 0x000fea000383ffff */
.L_x_9:
[----:B------:R-:W-:Y:S05]  /*0a90*/  BSYNC B1 ;  /* 0x0000000000017941 */ /* 0x000fea0003800000 */
.L_x_8:
[----:B------:R-:W-:Y:S01]  /*0aa0*/  ISETP.GT.AND P0, PT, R4, 0x1ff, PT ;  /* 0x000001ff0400780c */ /* 0x000fe20003f04270 */
[----:B------:R-:W-:-:S12]  /*0ab0*/  BSSY B1, `(.L_x_13) ;  /* 0x0000088000017945 */ /* 0x000fd80003800000 */
[----:B------:R-:W-:Y:S05]  /*0ac0*/  @P0 BRA `(.L_x_14) ;  /* 0x0000086000000947 */ /* 0x000fea0003800000 */
[C---:B-1----:R-:W-:Y:S01]  /*0ad0*/  IMNMX R7, R4.reuse, 0x1e0, !PT ;  /* 0x000001e004077817 */ /* 0x042fe20007800200 */
[----:B------:R-:W-:Y:S01]  /*0ae0*/  BSSY B2, `(.L_x_15) ;  /* 0x0000026000027945 */ /* 0x000fe20003800000 */
[----:B------:R-:W-:Y:S02]  /*0af0*/  IMAD.MOV.U32 R12, RZ, RZ, R4 ;  /* 0x000000ffff0c7224 */ /* 0x000fe400078e0004 */
[----:B------:R-:W-:-:S04]  /*0b00*/  IADD3 R2, -R4, 0x1f, R7 ;  /* 0x0000001f04027810 */ /* 0x000fc80007ffe107 */
[----:B------:R-:W-:-:S04]  /*0b10*/  LEA.HI R6, R2, 0x1, RZ, 0x1b ;  /* 0x0000000102067811 */ /* 0x000fc800078fd8ff */
[----:B------:R-:W-:-:S13]  /*0b20*/  LOP3.LUT P0, R6, R6, 0x3, RZ, 0xc0, !PT ;  /* 0x0000000306067812 */ /* 0x000fda000780c0ff */
[----:B------:R-:W-:Y:S05]  /*0b30*/  @!P0 BRA `(.L_x_16) ;  /* 0x0000020000008947 */ /* 0x000fea0003800000 */
[----:B------:R-:W-:Y:S02]  /*0b40*/  IMAD.MOV.U32 R8, RZ, RZ, R6 ;  /* 0x000000ffff087224 */ /* 0x000fe400078e0006 */
[----:B------:R-:W-:-:S04]  /*0b50*/  IMAD.MOV.U32 R12, RZ, RZ, R4 ;  /* 0x000000ffff0c7224 */ /* 0x000fc800078e0004 */
.L_x_19:
[----:B-1----:R-:W-:Y:S01]  /*0b60*/  IMAD.SHL.U32 R6, R12, 0x8, RZ ;  /* 0x000000080c067824 */ /* 0x002fe200078e00ff */
[----:B------:R-:W-:Y:S01]  /*0b70*/  SHF.R.S32.HI R9, RZ, 0x1f, R12 ;  /* 0x0000001fff097819 */ /* 0x000fe2000001140c */
[----:B------:R-:W-:Y:S01]  /*0b80*/  BSSY B3, `(.L_x_17) ;  /* 0x0000019000037945 */ /* 0x000fe20003800000 */
[----:B------:R-:W-:Y:S02]  /*0b90*/  IADD3 R8, R8, -0x1, RZ ;  /* 0xffffffff08087810 */ /* 0x000fe40007ffe0ff */
[----:B------:R-:W-:Y:S02]  /*0ba0*/  SHF.R.S32.HI R7, RZ, 0x1f, R6 ;  /* 0x0000001fff077819 */ /* 0x000fe40000011406 */
[----:B------:R-:W-:Y:S02]  /*0bb0*/  LEA.HI R9, R9, R12, RZ, 0x3 ;  /* 0x0000000c09097211 */ /* 0x000fe400078f18ff */
[----:B------:R-:W-:-:S02]  /*0bc0*/  LEA.HI R7, R7, R6, RZ, 0x6 ;  /* 0x0000000607077211 */ /* 0x000fc400078f30ff */
[----:B------:R-:W-:Y:S02]  /*0bd0*/  SHF.R.S32.HI R14, RZ, 0x3, R9 ;  /* 0x00000003ff0e7819 */ /* 0x000fe40000011409 */
[----:B------:R-:W-:Y:S02]  /*0be0*/  LOP3.LUT R7, R7, 0xffffffc0, RZ, 0xc0, !PT ;  /* 0xffffffc007077812 */ /* 0x000fe400078ec0ff */
[----:B------:R-:W-:-:S03]  /*0bf0*/  ISETP.NE.AND P1, PT, R8, RZ, PT ;  /* 0x000000ff0800720c */ /* 0x000fc60003f25270 */
[----:B------:R-:W-:-:S04]  /*0c00*/  IMAD.IADD R11, R6, 0x1, -R7 ;  /* 0x00000001060b7824 */ /* 0x000fc800078e0a07 */
[----:B------:R-:W-:-:S05]  /*0c10*/  IMAD.IADD R13, R0, 0x1, R11 ;  /* 0x00000001000d7824 */ /* 0x000fca00078e020b */
[----:B------:R-:W-:-:S04]  /*0c20*/  ISETP.GE.AND P0, PT, R13, c[0x0][0x17c], PT ;  /* 0x00005f000d007a0c */ /* 0x000fc80003f06270 */
[----:B------:R-:W-:-:S13]  /*0c30*/  ISETP.GE.OR P0, PT, R14, c[0x0][0x180], P0 ;  /* 0x000060000e007a0c */ /* 0x000fda0000706670 */
[----:B------:R-:W-:Y:S05]  /*0c40*/  @P0 BRA `(.L_x_18) ;  /* 0x000000c000000947 */ /* 0x000fea0003800000 */
[C---:B------:R-:W-:Y:S01]  /*0c50*/  IMAD R6, R14.reuse, c[0x0][0x17c], RZ ;  /* 0x00005f000e067a24 */ /* 0x040fe200078e02ff */
[----:B------:R-:W-:Y:S01]  /*0c60*/  SHF.R.S32.HI R7, RZ, 0x1f, R13 ;  /* 0x0000001fff077819 */ /* 0x000fe2000001140d */
[----:B------:R-:W-:-:S03]  /*0c70*/  IMAD R9, R14, 0x48, R11 ;  /* 0x000000480e097824 */ /* 0x000fc600078e020b */
[----:B------:R-:W-:Y:S01]  /*0c80*/  IADD3 R10, P0, R13, R6, RZ ;  /* 0x000000060d0a7210 */ /* 0x000fe20007f1e0ff */
[----:B------:R-:W-:-:S03]  /*0c90*/  IMAD.SHL.U32 R9, R9, 0x2, RZ ;  /* 0x0000000209097824 */ /* 0x000fc600078e00ff */
[----:B------:R-:W-:Y:S02]  /*0ca0*/  LEA.HI.X.SX32 R7, R6, R7, 0x1, P0 ;  /* 0x0000000706077211 */ /* 0x000fe400000f0eff */
[----:B------:R-:W-:-:S04]  /*0cb0*/  LEA R6, P0, R10, c[0x0][0x168], 0x1 ;  /* 0x00005a000a067a11 */ /* 0x000fc800078008ff */
[----:B------:R-:W-:-:S05]  /*0cc0*/  LEA.HI.X R7, R10, c[0x0][0x16c], R7, 0x1, P0 ;  /* 0x00005b000a077a11 */ /* 0x000fca00000f0c07 */
[----:B------:R-:W-:Y:S01]  /*0cd0*/  @!PT LDS RZ, [RZ] ;  /* 0x00000000fffff984 */ /* 0x000fe20000000800 */
[----:B------:R-:W-:Y:S01]  /*0ce0*/  @!PT LDS RZ, [RZ] ;  /* 0x00000000fffff984 */ /* 0x000fe20000000800 */
[----:B------:R-:W-:Y:S01]  /*0cf0*/  @!PT LDS RZ, [RZ] ;  /* 0x00000000fffff984 */ /* 0x000fe20000000800 */
[----:B------:R1:W-:Y:S04]  /*0d00*/  LDGSTS.E.128 [R9+0x12080], [R6.64] ;  /* 0x1208000006097fae */ /* 0x0003e8000b921c44 */
.L_x_18:
[----:B------:R-:W-:Y:S05]  /*0d10*/  BSYNC B3 ;  /* 0x0000000000037941 */ /* 0x000fea0003800000 */
.L_x_17:
[----:B------:R-:W-:Y:S01]  /*0d20*/  IADD3 R12, R12, 0x20, RZ ;  /* 0x000000200c0c7810 */ /* 0x000fe20007ffe0ff */
[----:B------:R-:W-:Y:S05]  /*0d30*/  @P1 BRA `(.L_x_19) ;  /* 0xfffffe2000001947 */ /* 0x000fea000383ffff */
.L_x_16:
[----:B------:R-:W-:Y:S05]  /*0d40*/  BSYNC B2 ;  /* 0x0000000000027941 */ /* 0x000fea0003800000 */
.L_x_15:
[----:B------:R-:W-:-:S13]  /*0d50*/  ISETP.GE.U32.AND P0, PT, R2, 0x60, PT ;  /* 0x000000600200780c */ /* 0x000fda0003f06070 */
[----:B------:R-:W-:Y:S05]  /*0d60*/  @!P0 BRA `(.L_x_14) ;  /* 0x000005c000008947 */ /* 0x000fea0003800000 */
.L_x_22:
[C---:B-1----:R-:W-:Y:S01]  /*0d70*/  IADD3 R6, R12.reuse, 0x20, RZ ;  /* 0x000000200c067810 */ /* 0x042fe20007ffe0ff */
[C---:B------:R-:W-:Y:S01]  /*0d80*/  IMAD.SHL.U32 R2, R12.reuse, 0x8, RZ ;  /* 0x000000080c027824 */ /* 0x040fe200078e00ff */
[----:B------:R-:W-:Y:S01]  /*0d90*/  IADD3 R10, R12, 0x40, RZ ;  /* 0x000000400c0a7810 */ /* 0x000fe20007ffe0ff */
[----:B------:R-:W-:Y:S01]  /*0da0*/  BSSY B2, `(.L_x_20) ;  /* 0x0000057000027945 */ /* 0x000fe20003800000 */
[----:B------:R-:W-:Y:S02]  /*0db0*/  SHF.R.S32.HI R9, RZ, 0x1f, R6 ;  /* 0x0000001fff097819 */ /* 0x000fe40000011406 */
[----:B------:R-:W-:Y:S02]  /*0dc0*/  SHF.R.S32.HI R11, RZ, 0x1f, R10 ;  /* 0x0000001fff0b7819 */ /* 0x000fe4000001140a */
[----:B------:R-:W-:Y:S02]  /*0dd0*/  SHF.R.S32.HI R7, RZ, 0x1f, R2 ;  /* 0x0000001fff077819 */ /* 0x000fe40000011402 */
[----:B------:R-:W-:Y:S01]  /*0de0*/  LEA.HI R8, R9, R6, RZ, 0x3 ;  /* 0x0000000609087211 */ /* 0x000fe200078f18ff */
[----:B------:R-:W-:Y:S01]  /*0df0*/  IMAD.SHL.U32 R6, R6, 0x8, RZ ;  /* 0x0000000806067824 */ /* 0x000fe200078e00ff */
[----:B------:R-:W-:Y:S01]  /*0e00*/  LEA.HI R13, R11, R10, RZ, 0x3 ;  /* 0x0000000a0b0d7211 */ /* 0x000fe200078f18ff */
[----:B------:R-:W-:Y:S01]  /*0e10*/  IMAD.SHL.U32 R10, R10, 0x8, RZ ;  /* 0x000000080a0a7824 */ /* 0x000fe200078e00ff */
[----:B------:R-:W-:-:S02]  /*0e20*/  LEA.HI R7, R7, R2, RZ, 0x6 ;  /* 0x0000000207077211 */ /* 0x000fc400078f30ff */
[----:B------:R-:W-:Y:S02]  /*0e30*/  SHF.R.S32.HI R11, RZ, 0x1f, R6 ;  /* 0x0000001fff0b7819 */ /* 0x000fe40000011406 */
[----:B------:R-:W-:Y:S02]  /*0e40*/  LOP3.LUT R7, R7, 0xffffffc0, RZ, 0xc0, !PT ;  /* 0xffffffc007077812 */ /* 0x000fe400078ec0ff */
[----:B------:R-:W-:Y:S02]  /*0e50*/  SHF.R.S32.HI R15, RZ, 0x1f, R10 ;  /* 0x0000001fff0f7819 */ /* 0x000fe4000001140a */
[----:B------:R-:W-:Y:S01]  /*0e60*/  LEA.HI R11, R11, R6, RZ, 0x6 ;  /* 0x000000060b0b7211 */ /* 0x000fe200078f30ff */
[----:B------:R-:W-:Y:S01]  /*0e70*/  IMAD.IADD R17, R2, 0x1, -R7 ;  /* 0x0000000102117824 */ /* 0x000fe200078e0a07 */
[----:B------:R-:W-:Y:S02]  /*0e80*/  LEA.HI R15, R15, R10, RZ, 0x6 ;  /* 0x0000000a0f0f7211 */ /* 0x000fe400078f30ff */
[----:B------:R-:W-:Y:S01]  /*0e90*/  SHF.R.S32.HI R9, RZ, 0x1f, R12 ;  /* 0x0000001fff097819 */ /* 0x000fe2000001140c */
[----:B------:R-:W-:Y:S01]  /*0ea0*/  IMAD.IADD R19, R0, 0x1, R17 ;  /* 0x0000000100137824 */ /* 0x000fe200078e0211 */
[----:B------:R-:W-:-:S02]  /*0eb0*/  LOP3.LUT R11, R11, 0xffffffc0, RZ, 0xc0, !PT ;  /* 0xffffffc00b0b7812 */ /* 0x000fc400078ec0ff */
[----:B------:R-:W-:Y:S02]  /*0ec0*/  LOP3.LUT R15, R15, 0xffffffc0, RZ, 0xc0, !PT ;  /* 0xffffffc00f0f7812 */ /* 0x000fe400078ec0ff */
[----:B------:R-:W-:Y:S01]  /*0ed0*/  LEA.HI R9, R9, R12, RZ, 0x3 ;  /* 0x0000000c09097211 */ /* 0x000fe200078f18ff */
[----:B------:R-:W-:Y:S01]  /*0ee0*/  IMAD.IADD R21, R6, 0x1, -R11 ;  /* 0x0000000106157824 */ /* 0x000fe200078e0a0b */
[----:B------:R-:W-:Y:S01]  /*0ef0*/  ISETP.GE.AND P1, PT, R19, c[0x0][0x17c], PT ;  /* 0x00005f0013007a0c */ /* 0x000fe20003f26270 */
[----:B------:R-:W-:Y:S01]  /*0f00*/  IMAD.IADD R25, R10, 0x1, -R15 ;  /* 0x000000010a197824 */ /* 0x000fe200078e0a0f */
[----:B------:R-:W-:Y:S01]  /*0f10*/  SHF.R.S32.HI R16, RZ, 0x3, R9 ;  /* 0x00000003ff107819 */ /* 0x000fe20000011409 */
[----:B------:R-:W-:Y:S01]  /*0f20*/  IMAD.IADD R23, R0, 0x1, R21 ;  /* 0x0000000100177824 */ /* 0x000fe200078e0215 */
[----:B------:R-:W-:Y:S01]  /*0f30*/  IADD3 R2, R12, 0x60, RZ ;  /* 0x000000600c027810 */ /* 0x000fe20007ffe0ff */
[----:B------:R-:W-:Y:S01]  /*0f40*/  IMAD.IADD R24, R0, 0x1, R25 ;  /* 0x0000000100187824 */ /* 0x000fe200078e0219 */
[----:B------:R-:W-:-:S02]  /*0f50*/  ISETP.GE.OR P1, PT, R16, c[0x0][0x180], P1 ;  /* 0x0000600010007a0c */ /* 0x000fc40000f26670 */
[----:B------:R-:W-:Y:S01]  /*0f60*/  SHF.R.S32.HI R20, RZ, 0x3, R8 ;  /* 0x00000003ff147819 */ /* 0x000fe20000011408 */
[----:B------:R-:W-:Y:S01]  /*0f70*/  IMAD.SHL.U32 R9, R2, 0x8, RZ ;  /* 0x0000000802097824 */ /* 0x000fe200078e00ff */
[----:B------:R-:W-:Y:S02]  /*0f80*/  ISETP.GE.AND P0, PT, R23, c[0x0][0x17c], PT ;  /* 0x00005f0017007a0c */ /* 0x000fe40003f06270 */
[----:B------:R-:W-:Y:S02]  /*0f90*/  SHF.R.S32.HI R22, RZ, 0x3, R13 ;  /* 0x00000003ff167819 */ /* 0x000fe4000001140d */
[----:B------:R-:W-:Y:S02]  /*0fa0*/  ISETP.GE.AND P2, PT, R24, c[0x0][0x17c], PT ;  /* 0x00005f0018007a0c */ /* 0x000fe40003f46270 */
[----:B------:R-:W-:Y:S02]  /*0fb0*/  SHF.R.S32.HI R6, RZ, 0x1f, R9 ;  /* 0x0000001fff067819 */ /* 0x000fe40000011409 */
[----:B------:R-:W-:-:S02]  /*0fc0*/  ISETP.GE.OR P0, PT, R20, c[0x0][0x180], P0 ;  /* 0x0000600014007a0c */ /* 0x000fc40000706670 */
[----:B------:R-:W-:Y:S02]  /*0fd0*/  ISETP.GE.OR P2, PT, R22, c[0x0][0x180], P2 ;  /* 0x0000600016007a0c */ /* 0x000fe40001746670 */
[----:B------:R-:W-:Y:S01]  /*0fe0*/  LEA.HI R8, R6, R9, RZ, 0x6 ;  /* 0x0000000906087211 */ /* 0x000fe200078f30ff */
[----:B------:R-:W-:Y:S01]  /*0ff0*/  @!P1 IMAD R6, R16, c[0x0][0x17c], RZ ;  /* 0x00005f0010069a24 */ /* 0x000fe200078e02ff */
[----:B------:R-:W-:Y:S02]  /*1000*/  @!P1 SHF.R.S32.HI R11, RZ, 0x1f, R19 ;  /* 0x0000001fff0b9819 */ /* 0x000fe40000011413 */
[----:B------:R-:W-:Y:S02]  /*1010*/  LOP3.LUT R8, R8, 0xffffffc0, RZ, 0xc0, !PT ;  /* 0xffffffc008087812 */ /* 0x000fe400078ec0ff */
[----:B------:R-:W-:Y:S02]  /*1020*/  @!P1 IADD3 R15, P3, R19, R6, RZ ;  /* 0x00000006130f9210 */ /* 0x000fe40007f7e0ff */
[----:B------:R-:W-:Y:S01]  /*1030*/  SHF.R.S32.HI R7, RZ, 0x1f, R2 ;  /* 0x0000001fff077819 */ /* 0x000fe20000011402 */
[----:B------:R-:W-:Y:S01]  /*1040*/  IMAD.IADD R19, R9, 0x1, -R8 ;  /* 0x0000000109137824 */ /* 0x000fe200078e0a08 */
[----:B------:R-:W-:Y:S01]  /*1050*/  @!P1 LEA.HI.X.SX32 R18, R6, R11, 0x1, P3 ;  /* 0x0000000b06129211 */ /* 0x000fe200018f0eff */
[----:B------:R-:W-:Y:S01]  /*1060*/  @!P0 IMAD R8, R20, c[0x0][0x17c], RZ ;  /* 0x00005f0014088a24 */ /* 0x000fe200078e02ff */
[----:B------:R-:W-:Y:S01]  /*1070*/  LEA.HI R14, R7, R2, RZ, 0x3 ;  /* 0x00000002070e7211 */ /* 0x000fe200078f18ff */
[----:B------:R-:W-:Y:S01]  /*1080*/  @!P2 IMAD R9, R22, c[0x0][0x17c], RZ ;  /* 0x00005f001609aa24 */ /* 0x000fe200078e02ff */
[----:B------:R-:W-:Y:S01]  /*1090*/  @!P1 LEA R6, P3, R15, c[0x0][0x168], 0x1 ;  /* 0x00005a000f069a11 */ /* 0x000fe200078608ff */
[----:B------:R-:W-:Y:S01]  /*10a0*/  @!P1 IMAD R2, R16, 0x48, R17 ;  /* 0x0000004810029824 */ /* 0x000fe200078e0211 */
[----:B------:R-:W-:Y:S01]  /*10b0*/  @!P0 SHF.R.S32.HI R11, RZ, 0x1f, R23 ;  /* 0x0000001fff0b8819 */ /* 0x000fe20000011417 */
[----:B------:R-:W-:Y:S01]  /*10c0*/  @!P0 IMAD R13, R20, 0x48, R21 ;  /* 0x00000048140d8824 */ /* 0x000fe200078e0215 */
[----:B------:R-:W-:Y:S01]  /*10d0*/  @!P0 IADD3 R17, P4, R23, R8, RZ ;  /* 0x0000000817118210 */ /* 0x000fe20007f9e0ff */
[----:B------:R-:W-:Y:S01]  /*10e0*/  IMAD.IADD R21, R0, 0x1, R19 ;  /* 0x0000000100157824 */ /* 0x000fe200078e0213 */
[----:B------:R-:W-:Y:S01]  /*10f0*/  @!P2 SHF.R.S32.HI R10, RZ, 0x1f, R24 ;  /* 0x0000001fff0aa819 */ /* 0x000fe20000011418 */
[----:B------:R-:W-:Y:S01]  /*1100*/  @!P0 IMAD.SHL.U32 R13, R13, 0x2, RZ ;  /* 0x000000020d0d8824 */ /* 0x000fe200078e00ff */
[----:B------:R-:W-:-:S02]  /*1110*/  @!P2 IADD3 R16, P5, R24, R9, RZ ;  /* 0x000000091810a210 */ /* 0x000fc40007fbe0ff */
[----:B------:R-:W-:Y:S01]  /*1120*/  @!P1 LEA.HI.X R7, R15, c[0x0][0x16c], R18, 0x1, P3 ;  /* 0x00005b000f079a11 */ /* 0x000fe200018f0c12 */
[----:B------:R-:W-:Y:S01]  /*1130*/  @!P1 IMAD.SHL.U32 R15, R2, 0x2, RZ ;  /* 0x00000002020f9824 */ /* 0x000fe200078e00ff */
[----:B------:R-:W-:Y:S01]  /*1140*/  @!P0 LEA.HI.X.SX32 R18, R8, R11, 0x1, P4 ;  /* 0x0000000b08128211 */ /* 0x000fe200020f0eff */
[----:B------:R-:W-:Y:S01]  /*1150*/  @!P2 IMAD R2, R22, 0x48, R25 ;  /* 0x000000481602a824 */ /* 0x000fe200078e0219 */
[----:B------:R-:W-:Y:S02]  /*1160*/  @!P2 LEA.HI.X.SX32 R11, R9, R10, 0x1, P5 ;  /* 0x0000000a090ba211 */ /* 0x000fe400028f0eff */
[C---:B------:R-:W-:Y:S01]  /*1170*/  @!P0 LEA R8, P3, R17.reuse, c[0x0][0x168], 0x1 ;  /* 0x00005a0011088a11 */ /* 0x040fe200078608ff */
[----:B------:R-:W-:Y:S01]  /*1180*/  @!PT LDS RZ, [RZ] ;  /* 0x00000000fffff984 */ /* 0x000fe20000000800 */
[----:B------:R-:W-:Y:S01]  /*1190*/  @!PT LDS RZ, [RZ] ;  /* 0x00000000fffff984 */ /* 0x000fe20000000800 */
[----:B------:R-:W-:Y:S01]  /*11a0*/  @!PT LDS RZ, [RZ] ;  /* 0x00000000fffff984 */ /* 0x000fe20000000800 */
[----:B------:R1:W-:Y:S01]  /*11b0*/  @!P1 LDGSTS.E.128 [R15+0x12080], [R6.64] ;  /* 0x12080000060f9fae */ /* 0x0003e2000b921c44 */
[----:B------:R-:W-:Y:S02]  /*11c0*/  @!P2 LEA R10, P4, R16, c[0x0][0x168], 0x1 ;  /* 0x00005a00100aaa11 */ /* 0x000fe400078808ff */
[----:B------:R-:W-:Y:S01]  /*11d0*/  @!P0 LEA.HI.X R9, R17, c[0x0][0x16c], R18, 0x1, P3 ;  /* 0x00005b0011098a11 */ /* 0x000fe200018f0c12 */
[----:B------:R-:W-:Y:S01]  /*11e0*/  @!P2 IMAD.SHL.U32 R17, R2, 0x2, RZ ;  /* 0x000000020211a824 */ /* 0x000fe200078e00ff */
[----:B------:R-:W-:-:S02]  /*11f0*/  @!P2 LEA.HI.X R11, R16, c[0x0][0x16c], R11, 0x1, P4 ;  /* 0x00005b00100baa11 */ /* 0x000fc400020f0c0b */
[----:B------:R-:W-:Y:S01]  /*1200*/  SHF.R.S32.HI R14, RZ, 0x3, R14 ;  /* 0x00000003ff0e7819 */ /* 0x000fe2000001140e */
[----:B------:R1:W-:Y:S01]  /*1210*/  @!P0 LDGSTS.E.128 [R13+0x12080], [R8.64] ;  /* 0x12080000080d8fae */ /* 0x0003e2000b921c44 */
[----:B------:R-:W-:Y:S02]  /*1220*/  ISETP.GE.AND P1, PT, R21, c[0x0][0x17c], PT ;  /* 0x00005f0015007a0c */ /* 0x000fe40003f26270 */
[----:B------:R-:W-:Y:S01]  /*1230*/  ISETP.GE.AND P0, PT, R12, 0x180, PT ;  /* 0x000001800c00780c */ /* 0x000fe20003f06270 */
[----:B------:R1:W-:Y:S01]  /*1240*/  @!P2 LDGSTS.E.128 [R17+0x12080], [R10.64] ;  /* 0x120800000a11afae */ /* 0x0003e2000b921c44 */
[----:B------:R-:W-:Y:S02]  /*1250*/  ISETP.GE.OR P1, PT, R14, c[0x0][0x180], P1 ;  /* 0x000060000e007a0c */ /* 0x000fe40000f26670 */
[----:B------:R-:W-:-:S11]  /*1260*/  IADD3 R12, R12, 0x80, RZ ;  /* 0x000000800c0c7810 */ /* 0x000fd60007ffe0ff */
[----:B------:R-:W-:Y:S05]  /*1270*/  @P1 BRA `(.L_x_21) ;  /* 0x0000009000001947 */ /* 0x000fea0003800000 */
[C---:B-1----:R-:W-:Y:S01]  /*1280*/  IMAD R6, R14.reuse, c[0x0][0x17c], RZ ;  /* 0x00005f000e067a24 */ /* 0x042fe200078e02ff */
[----:B------:R-:W-:Y:S01]  /*1290*/  SHF.R.S32.HI R7, RZ, 0x1f, R21 ;  /* 0x0000001fff077819 */ /* 0x000fe20000011415 */
[----:B------:R-:W-:-:S03]  /*12a0*/  IMAD R2, R14, 0x48, R19 ;  /* 0x000000480e027824 */ /* 0x000fc600078e0213 */
[----:B------:R-:W-:Y:S01]  /*12b0*/  IADD3 R8, P1, R21, R6, RZ ;  /* 0x0000000615087210 */ /* 0x000fe20007f3e0ff */
[----:B------:R-:W-:-:S03]  /*12c0*/  IMAD.SHL.U32 R9, R2, 0x2, RZ ;  /* 0x0000000202097824 */ /* 0x000fc600078e00ff */
[----:B------:R-:W-:Y:S02]  /*12d0*/  LEA.HI.X.SX32 R7, R6, R7, 0x1, P1 ;  /* 0x0000000706077211 */ /* 0x000fe400008f0eff */
[----:B------:R-:W-:-:S04]  /*12e0*/  LEA R6, P1, R8, c[0x0][0x168], 0x1 ;  /* 0x00005a0008067a11 */ /* 0x000fc800078208ff */
[----:B------:R-:W-:-:S05]  /*12f0*/  LEA.HI.X R7, R8, c[0x0][0x16c], R7, 0x1, P1 ;  /* 0x00005b0008077a11 */ /* 0x000fca00008f0c07 */
[----:B------:R1:W-:Y:S04]  /*1300*/  LDGSTS.E.128 [R9+0x12080], [R6.64] ;  /* 0x1208000006097fae */ /* 0x0003e8000b921c44 */
.L_x_21:
[----:B-1----:R-:W-:Y:S05]  /*1310*/  BSYNC B2 ;  /* 0x0000000000027941 */ /* 0x002fea0003800000 */
.L_x_20:
[----:B------:R-:W-:Y:S05]  /*1320*/  @!P0 BRA `(.L_x_22) ;  /* 0xfffffa4000008947 */ /* 0x000fea000383ffff */
.L_x_14:
[----:B------:R-:W-:Y:S05]  /*1330*/  BSYNC B1 ;  /* 0x0000000000017941 */ /* 0x000fea0003800000 */
.L_x_13:
[----:B------:R-:W0:Y:S02]  /*1340*/  LDGDEPBAR ;  /* 0x00000000000079af */ /* 0x000e240000000000 */
.L_x_2:
[----:B------:R-:W-:-:S04]  /*1350*/  DEPBAR.LE SB0, 0x0 ;  /* 0x000080000000791a */ /* 0x000fc80000000000 */
.L_x_1:
[----:B------:R-:W-:Y:S05]  /*1360*/  BSYNC B0 ;  /* 0x0000000000007941 */ /* 0x000fea0003800000 */
.L_x_0:
[----:B------:R-:W-:Y:S01]  /*1370*/  IMAD.MOV.U32 R8, RZ, RZ, c[0x0][0x180] ;  /* 0x00006000ff087624 */ /* 0x000fe200078e00ff */
[----:B------:R-:W-:Y:S01]  /*1380*/  BAR.SYNC.DEFER_BLOCKING 0x0 ;  /* 0x0000000000007b1d */ /* 0x000fe20000010000 */
[----:B------:R-:W-:Y:S01]  /*1390*/  IMAD.MOV.U32 R2, RZ, RZ, RZ ;  /* 0x000000ffff027224 */ /* 0x000fe200078e00ff */
[----:B------:R-:W-:Y:S01]  /*13a0*/  CS2R R92, SRZ ;  /* 0x00000000005c7805 */ /* 0x000fe2000001ff00 */
[----:B------:R-:W-:Y:S01]  /*13b0*/  IMAD.MOV.U32 R94, RZ, RZ, RZ ;  /* 0x000000ffff5e7224 */ /* 0x000fe200078e00ff */
[----:B------:R-:W-:Y:S01]  /*13c0*/  ISETP.GE.AND P0, PT, R8, 0x1, PT ;  /* 0x000000010800780c */ /* 0x000fe20003f06270 */
[----:B------:R-:W-:Y:S01]  /*13d0*/  CS2R R96, SRZ ;  /* 0x0000000000607805 */ /* 0x000fe2000001ff00 */
[----:B------:R-:W-:Y:S01]  /*13e0*/  IMAD.MOV.U32 R98, RZ, RZ, RZ ;  /* 0x000000ffff627224 */ /* 0x000fe200078e00ff */
        /* <DEDUP_REMOVED lines=35> */
[----:B------:R-:W-:Y:S05]  /*1620*/  @!P0 BRA `(.L_x_23) ;  /* 0x0000237000008947 */ /* 0x000fea0003800000 */
[C---:B------:R-:W-:Y:S01]  /*1630*/  IADD3 R2, R4.reuse, 0x20, RZ ;  /* 0x0000002004027810 */ /* 0x040fe20007ffe0ff */
[----:B------:R-:W-:Y:S01]  /*1640*/  IMAD.MOV.U32 R172, RZ, RZ, RZ ;  /* 0x000000ffffac7224 */ /* 0x000fe200078e00ff */
[C---:B-1----:R-:W-:Y:S01]  /*1650*/  IADD3 R6, R4.reuse, 0x40, RZ ;  /* 0x0000004004067810 */ /* 0x042fe20007ffe0ff */
[----:B------:R-:W-:Y:S01]  /*1660*/  CS2R R92, SRZ ;  /* 0x00000000005c7805 */ /* 0x000fe2000001ff00 */
[----:B------:R-:W-:Y:S01]  /*1670*/  SHF.R.S32.HI R7, RZ, 0x1f, R2 ;  /* 0x0000001fff077819 */ /* 0x000fe20000011402 */
[----:B------:R-:W-:Y:S01]  /*1680*/  IMAD.MOV.U32 R94, RZ, RZ, RZ ;  /* 0x000000ffff5e7224 */ /* 0x000fe200078e00ff */
[----:B------:R-:W-:Y:S01]  /*1690*/  LEA.HI R174, R5, R4, RZ, 0x3 ;  /* 0x0000000405ae7211 */ /* 0x000fe200078f18ff */
[----:B------:R-:W-:Y:S01]  /*16a0*/  IMAD.SHL.U32 R4, R4, 0x8, RZ ;  /* 0x0000000804047824 */ /* 0x000fe200078e00ff */
[----:B------:R-:W-:Y:S01]  /*16b0*/  LEA.HI R7, R7, R2, RZ, 0x3 ;  /* 0x0000000207077211 */ /* 0x000fe200078f18ff */
[----:B------:R-:W-:Y:S01]  /*16c0*/  IMAD.SHL.U32 R2, R2, 0x8, RZ ;  /* 0x0000000802027824 */ /* 0x000fe200078e00ff */
[----:B------:R-:W-:Y:S01]  /*16d0*/  SHF.R.S32.HI R5, RZ, 0x1f, R6 ;  /* 0x0000001fff057819 */ /* 0x000fe20000011406 */
[----:B------:R-:W-:Y:S01]  /*16e0*/  IMAD.SHL.U32 R177, R6, 0x8, RZ ;  /* 0x0000000806b17824 */ /* 0x000fe200078e00ff */
[----:B------:R-:W-:Y:S01]  /*16f0*/  IADD3 R8, R8, 0x3f, RZ ;  /* 0x0000003f08087810 */ /* 0x000fe20007ffe0ff */
[----:B------:R-:W-:Y:S01]  /*1700*/  CS2R R96, SRZ ;  /* 0x0000000000607805 */ /* 0x000fe2000001ff00 */
[----:B------:R-:W-:Y:S01]  /*1710*/  LEA.HI R178, R5, R6, RZ, 0x3 ;  /* 0x0000000605b27211 */ /* 0x000fe200078f18ff */
[----:B------:R-:W-:Y:S01]  /*1720*/  IMAD.MOV.U32 R98, RZ, RZ, RZ ;  /* 0x000000ffff627224 */ /* 0x000fe200078e00ff */
[----:B------:R-:W-:Y:S01]  /*1730*/  SHF.R.S32.HI R9, RZ, 0x1f, R2 ;  /* 0x0000001fff097819 */ /* 0x000fe20000011402 */
[----:B------:R-:W-:Y:S01]  /*1740*/  CS2R R100, SRZ ;  /* 0x0000000000647805 */ /* 0x000fe2000001ff00 */
[----:B------:R-:W-:Y:S01]  /*1750*/  SHF.R.S32.HI R5, RZ, 0x1f, R4 ;  /* 0x0000001fff057819 */ /* 0x000fe20000011404 */
[----:B------:R-:W-:Y:S01]  /*1760*/  IMAD.MOV.U32 R102, RZ, RZ, RZ ;  /* 0x000000ffff667224 */ /* 0x000fe200078e00ff */
[----:B------:R-:W-:Y:S01]  /*1770*/  SHF.R.S32.HI R6, RZ, 0x1f, R177 ;  /* 0x0000001fff067819 */ /* 0x000fe200000114b1 */
[----:B------:R-:W-:Y:S01]  /*1780*/  CS2R R104, SRZ ;  /* 0x0000000000687805 */ /* 0x000fe2000001ff00 */
[----:B------:R-:W-:Y:S01]  /*1790*/  LEA.HI R9, R9, R2, RZ, 0x6 ;  /* 0x0000000209097211 */ /* 0x000fe200078f30ff */
[----:B------:R-:W-:Y:S01]  /*17a0*/  IMAD.MOV.U32 R106, RZ, RZ, RZ ;  /* 0x000000ffff6a7224 */ /* 0x000fe200078e00ff */
[----:B------:R-:W-:Y:S01]  /*17b0*/  LEA.HI R5, R5, R4, RZ, 0x6 ;  /* 0x0000000405057211 */ /* 0x000fe200078f30ff */
[----:B------:R-:W-:Y:S01]  /*17c0*/  CS2R R108, SRZ ;  /* 0x00000000006c7805 */ /* 0x000fe2000001ff00 */
[----:B------:R-:W-:Y:S01]  /*17d0*/  LEA.HI R6, R6, R177, RZ, 0x6 ;  /* 0x000000b106067211 */ /* 0x000fe200078f30ff */
[----:B------:R-:W-:Y:S01]  /*17e0*/  IMAD.MOV.U32 R110, RZ, RZ, RZ ;  /* 0x000000ffff6e7224 */ /* 0x000fe200078e00ff */
[----:B------:R-:W-:Y:S01]  /*17f0*/  SHF.R.S32.HI R11, RZ, 0x1f, R8 ;  /* 0x0000001fff0b7819 */ /* 0x000fe20000011408 */
[----:B------:R-:W-:Y:S01]  /*1800*/  CS2R R112, SRZ ;  /* 0x0000000000707805 */ /* 0x000fe2000001ff00 */
[----:B------:R-:W-:Y:S01]  /*1810*/  LOP3.LUT R9, R9, 0xffffffc0, RZ, 0xc0, !PT ;  /* 0xffffffc009097812 */ /* 0x000fe200078ec0ff */
[----:B------:R-:W-:Y:S01]  /*1820*/  IMAD.MOV.U32 R114, RZ, RZ, RZ ;  /* 0x000000ffff727224 */ /* 0x000fe200078e00ff */
[----:B------:R-:W-:Y:S01]  /*1830*/  LOP3.LUT R5, R5, 0xffffffc0, RZ, 0xc0, !PT ;  /* 0xffffffc005057812 */ /* 0x000fe200078ec0ff */
[----:B------:R-:W-:Y:S01]  /*1840*/  CS2R R116, SRZ ;  /* 0x0000000000747805 */ /* 0x000fe2000001ff00 */
[----:B------:R-:W-:Y:S01]  /*1850*/  LOP3.LUT R6, R6, 0xffffffc0, RZ, 0xc0, !PT ;  /* 0xffffffc006067812 */ /* 0x000fe200078ec0ff */
[----:B------:R-:W-:Y:S01]  /*1860*/  IMAD.IADD R175, R2, 0x1, -R9 ;  /* 0x0000000102af7824 */ /* 0x000fe200078e0a09 */
[----:B------:R-:W-:Y:S01]  /*1870*/  LEA.HI R11, R11, R8, RZ, 0x6 ;  /* 0x000000080b0b7211 */ /* 0x000fe200078f30ff */
[----:B------:R-:W-:Y:S01]  /*1880*/  IMAD.IADD R173, R4, 0x1, -R5 ;  /* 0x0000000104ad7824 */ /* 0x000fe200078e0a05 */
[----:B------:R-:W-:Y:S01]  /*1890*/  CS2R R120, SRZ ;  /* 0x0000000000787805 */ /* 0x000fe2000001ff00 */
[----:B------:R-:W-:Y:S01]  /*18a0*/  IMAD.IADD R177, R177, 0x1, -R6 ;  /* 0x00000001b1b17824 */ /* 0x000fe200078e0a06 */
        /* <DEDUP_REMOVED lines=24> */
[----:B------:R-:W-:Y:S01]  /*1a30*/  SHF.R.S32.HI R174, RZ, 0x3, R174 ;  /* 0x00000003ffae7819 */ /* 0x000fe200000114ae */
[----:B------:R-:W-:Y:S01]  /*1a40*/  IMAD.MOV.U32 R154, RZ, RZ, RZ ;  /* 0x000000ffff9a7224 */ /* 0x000fe200078e00ff */
[----:B------:R-:W-:Y:S01]  /*1a50*/  SHF.R.S32.HI R176, RZ, 0x3, R7 ;  /* 0x00000003ffb07819 */ /* 0x000fe20000011407 */
[----:B------:R-:W-:Y:S01]  /*1a60*/  IMAD.MOV.U32 R158, RZ, RZ, RZ ;  /* 0x000000ffff9e7224 */ /* 0x000fe200078e00ff */
[----:B------:R-:W-:-:S02]  /*1a70*/  SHF.R.S32.HI R178, RZ, 0x3, R178 ;  /* 0x00000003ffb27819 */ /* 0x000fc400000114b2 */
[----:B------:R-:W-:Y:S02]  /*1a80*/  SHF.R.S32.HI R179, RZ, 0x6, R11 ;  /* 0x00000006ffb37819 */ /* 0x000fe4000001140b */
.L_x_50:
[----:B-1----:R-:W1:Y:S02]  /*1a90*/  S2R R14, SR_TID.X ;  /* 0x00000000000e7919 */ /* 0x002e640000002100 */
[----:B-1----:R-:W-:-:S13]  /*1aa0*/  ISETP.GE.AND P0, PT, R14, 0x20, PT ;  /* 0x000000200e00780c */ /* 0x002fda0003f06270 */
[----:B------:R-:W-:Y:S05]  /*1ab0*/  @!P0 BRA `(.L_x_24) ;  /* 0x0000060000008947 */ /* 0x000fea0003800000 */
[----:B------:R-:W1:Y:S01]  /*1ac0*/  S2R R6, SR_LANEID ;  /* 0x0000000000067919 */ /* 0x000e620000000000 */
[----:B------:R-:W-:Y:S01]  /*1ad0*/  IMAD.MOV.U32 R187, RZ, RZ, RZ ;  /* 0x000000ffffbb7224 */ /* 0x000fe200078e00ff */
[--C-:B-1----:R-:W-:Y:S02]  /*1ae0*/  SHF.R.U32.HI R4, RZ, 0x3, R6.reuse ;  /* 0x00000003ff047819 */ /* 0x102fe40000011606 */
[----:B------:R-:W-:Y:S02]  /*1af0*/  LOP3.LUT R5, R6, 0x7, RZ, 0xc0, !PT ;  /* 0x0000000706057812 */ /* 0x000fe400078ec0ff */
[----:B------:R-:W-:Y:S01]  /*1b00*/  SHF.R.U32.HI R6, RZ, 0x4, R6 ;  /* 0x00000004ff067819 */ /* 0x000fe20000011606 */
[----:B------:R-:W-:-:S04]  /*1b10*/  IMAD.SHL.U32 R4, R4, 0x8, RZ ;  /* 0x0000000804047824 */ /* 0x000fc800078e00ff */
[----:B------:R-:W-:Y:S01]  /*1b20*/  IMAD.SHL.U32 R6, R6, 0x8, RZ ;  /* 0x0000000806067824 */ /* 0x000fe200078e00ff */
[----:B------:R-:W-:Y:S01]  /*1b30*/  LOP3.LUT R7, R4, 0x8, R5, 0xe2, !PT ;  /* 0x0000000804077812 */ /* 0x000fe200078ee205 */
[----:B------:R-:W-:Y:S01]  /*1b40*/  IMAD R5, R171, 0x2fd0, RZ ;  /* 0x00002fd0ab057824 */ /* 0x000fe200078e02ff */
[----:B------:R-:W-:-:S03]  /*1b50*/  LOP3.LUT R4, R172, 0x1, RZ, 0xc0, !PT ;  /* 0x00000001ac047812 */ /* 0x000fc600078ec0ff */
[----:B------:R-:W-:Y:S02]  /*1b60*/  IMAD R6, R7, 0x48, R6 ;  /* 0x0000004807067824 */ /* 0x000fe400078e0206 */
[C---:B------:R-:W-:Y:S02]  /*1b70*/  IMAD R181, R4.reuse, 0x9000, R5 ;  /* 0x0000900004b57824 */ /* 0x040fe400078e0205 */
[----:B------:R-:W-:Y:S02]  /*1b80*/  IMAD R180, R4, 0x2400, RZ ;  /* 0x0000240004b47824 */ /* 0x000fe400078e02ff */
[----:B------:R-:W-:-:S05]  /*1b90*/  IMAD.SHL.U32 R186, R6, 0x2, RZ ;  /* 0x0000000206ba7824 */ /* 0x000fca00078e00ff */
.L_x_25:
[C---:B------:R-:W-:Y:S01]  /*1ba0*/  IADD3 R4, R186.reuse, -0x2f50, R181 ;  /* 0xffffd0b0ba047810 */ /* 0x040fe20007ffe0b5 */
[----:B------:R-:W-:Y:S01]  /*1bb0*/  WARPSYNC 0xffffffff ;  /* 0xffffffff00007948 */ /* 0x000fe20003800000 */
[C-C-:B------:R-:W-:Y:S02]  /*1bc0*/  IADD3 R185, R186.reuse, 0x12080, R180.reuse ;  /* 0x00012080bab97810 */ /* 0x140fe40007ffe0b4 */
[----:B------:R-:W-:-:S02]  /*1bd0*/  IADD3 R184, R186, 0x120a0, R180 ;  /* 0x000120a0bab87810 */ /* 0x000fc40007ffe0b4 */
[C-C-:B------:R-:W-:Y:S01]  /*1be0*/  IADD3 R183, R186.reuse, 0x120c0, R180.reuse ;  /* 0x000120c0bab77810 */ /* 0x140fe20007ffe0b4 */
[----:B------:R-:W-:Y:S01]  /*1bf0*/  LDSM.16.M88.4 R4, [R4] ;  /* 0x000000000404783b */ /* 0x000fe20000000200 */
[C-C-:B------:R-:W-:Y:S02]  /*1c00*/  IADD3 R12, R186.reuse, -0x2650, R181.reuse ;  /* 0xffffd9b0ba0c7810 */ /* 0x140fe40007ffe0b5 */
[C-C-:B------:R-:W-:Y:S01]  /*1c10*/  IADD3 R32, R186.reuse, -0x1d50, R181.reuse ;  /* 0xffffe2b0ba207810 */ /* 0x140fe20007ffe0b5 */
[----:B------:R-:W1:Y:S01]  /*1c20*/  LDSM.16.MT88.4 R8, [R185] ;  /* 0x00000000b908783b */ /* 0x000e620000004200 */
[C-C-:B------:R-:W-:Y:S02]  /*1c30*/  IADD3 R56, R186.reuse, -0x1450, R181.reuse ;  /* 0xffffebb0ba387810 */ /* 0x140fe40007ffe0b5 */
[C---:B------:R-:W-:Y:S01]  /*1c40*/  IADD3 R80, R186.reuse, -0xb50, R181 ;  /* 0xfffff4b0ba507810 */ /* 0x040fe20007ffe0b5 */
[----:B------:R-:W2:Y:S01]  /*1c50*/  LDSM.16.MT88.4 R52, [R184] ;  /* 0x00000000b834783b */ /* 0x000ea20000004200 */
[----:B------:R-:W-:-:S02]  /*1c60*/  IADD3 R182, R186, 0x120e0, R180 ;  /* 0x000120e0bab67810 */ /* 0x000fc40007ffe0b4 */
[----:B------:R-:W-:Y:S01]  /*1c70*/  IADD3 R187, R187, 0x10, RZ ;  /* 0x00000010bbbb7810 */ /* 0x000fe20007ffe0ff */
[----:B------:R-:W3:Y:S01]  /*1c80*/  LDSM.16.MT88.4 R48, [R183] ;  /* 0x00000000b730783b */ /* 0x000ee20000004200 */
[----:B------:R-:W-:Y:S02]  /*1c90*/  IADD3 R180, R180, 0x900, RZ ;  /* 0x00000900b4b47810 */ /* 0x000fe40007ffe0ff */
[----:B------:R-:W-:Y:S01]  /*1ca0*/  ISETP.GE.U32.AND P0, PT, R187, 0x40, PT ;  /* 0x00000040bb00780c */ /* 0x000fe20003f06070 */
[----:B------:R-:W-:Y:S01]  /*1cb0*/  LDSM.16.M88.4 R12, [R12] ;  /* 0x000000000c0c783b */ /* 0x000fe20000000200 */
[----:B------:R-:W-:-:S03]  /*1cc0*/  IADD3 R181, R181, 0x20, RZ ;  /* 0x00000020b5b57810 */ /* 0x000fc60007ffe0ff */
[----:B------:R-:W4:Y:S04]  /*1cd0*/  LDSM.16.MT88.4 R16, [R185] ;  /* 0x00000000b910783b */ /* 0x000f280000004200 */
[----:B------:R-:W-:Y:S04]  /*1ce0*/  LDSM.16.MT88.4 R20, [R184] ;  /* 0x00000000b814783b */ /* 0x000fe80000004200 */
[----:B------:R-:W-:Y:S04]  /*1cf0*/  LDSM.16.MT88.4 R24, [R183] ;  /* 0x00000000b718783b */ /* 0x000fe80000004200 */
[----:B------:R-:W-:Y:S04]  /*1d00*/  LDSM.16.MT88.4 R28, [R182] ;  /* 0x00000000b61c783b */ /* 0x000fe80000004200 */
[----:B------:R-:W-:Y:S04]  /*1d10*/  LDSM.16.M88.4 R32, [R32] ;  /* 0x000000002020783b */ /* 0x000fe80000000200 */
[----:B------:R-:W-:Y:S01]  /*1d20*/  LDSM.16.MT88.4 R36, [R185] ;  /* 0x00000000b924783b */ /* 0x000fe20000004200 */
[C---:B-1----:R-:W-:Y:S03]  /*1d30*/  HMMA.16816.F16 R168, R4.reuse, R8, R168 ;  /* 0x0000000804a8723c */ /* 0x042fe600000008a8 */
[----:B------:R-:W-:Y:S04]  /*1d40*/  LDSM.16.MT88.4 R40, [R184] ;  /* 0x00000000b828783b */ /* 0x000fe80000004200 */
[----:B------:R-:W-:Y:S01]  /*1d50*/  LDSM.16.MT88.4 R44, [R183] ;  /* 0x00000000b72c783b */ /* 0x000fe20000004200 */
[C---:B------:R-:W-:Y:S03]  /*1d60*/  HMMA.16816.F16 R158, R4.reuse, R10, R158 ;  /* 0x0000000a049e723c */ /* 0x040fe6000000089e */
[----:B------:R-:W1:Y:S04]  /*1d70*/  LDSM.16.MT88.4 R8, [R182] ;  /* 0x00000000b608783b */ /* 0x000e680000004200 */
[----:B------:R-:W-:Y:S01]  /*1d80*/  LDSM.16.M88.4 R56, [R56] ;  /* 0x000000003838783b */ /* 0x000fe20000000200 */
[C---:B--2---:R-:W-:Y:S03]  /*1d90*/  HMMA.16816.F16 R166, R4.reuse, R52, R166 ;  /* 0x0000003404a6723c */ /* 0x044fe600000008a6 */
[----:B------:R-:W-:Y:S04]  /*1da0*/  LDSM.16.MT88.4 R60, [R185] ;  /* 0x00000000b93c783b */ /* 0x000fe80000004200 */
[----:B------:R-:W-:Y:S01]  /*1db0*/  LDSM.16.MT88.4 R64, [R184] ;  /* 0x00000000b840783b */ /* 0x000fe20000004200 */
[C---:B------:R-:W-:Y:S03]  /*1dc0*/  HMMA.16816.F16 R154, R4.reuse, R54, R154 ;  /* 0x00000036049a723c */ /* 0x040fe6000000089a */
[----:B------:R-:W2:Y:S04]  /*1dd0*/  LDSM.16.MT88.4 R52, [R182] ;  /* 0x00000000b634783b */ /* 0x000ea80000004200 */
[----:B------:R-:W5:Y:S01]  /*1de0*/  LDSM.16.MT88.4 R68, [R183] ;  /* 0x00000000b744783b */ /* 0x000f620000004200 */
[C---:B---3--:R-:W-:Y:S03]  /*1df0*/  HMMA.16816.F16 R164, R4.reuse, R48, R164 ;  /* 0x0000003004a4723c */ /* 0x048fe600000008a4 */
[----:B------:R-:W3:Y:S04]  /*1e00*/  LDSM.16.MT88.4 R72, [R182] ;  /* 0x00000000b648783b */ /* 0x000ee80000004200 */
[----:B------:R-:W-:Y:S01]  /*1e10*/  LDSM.16.MT88.4 R76, [R185] ;  /* 0x00000000b94c783b */ /* 0x000fe20000004200 */
[----:B------:R-:W-:Y:S03]  /*1e20*/  HMMA.16816.F16 R150, R4, R50, R150 ;  /* 0x000000320496723c */ /* 0x000fe60000000896 */
[----:B------:R-:W2:Y:S04]  /*1e30*/  LDSM.16.M88.4 R80, [R80] ;  /* 0x000000005050783b */ /* 0x000ea80000000200 */
[----:B------:R-:W2:Y:S01]  /*1e40*/  LDSM.16.MT88.4 R84, [R184] ;  /* 0x00000000b854783b */ /* 0x000ea20000004200 */
[----:B----4-:R-:W-:Y:S03]  /*1e50*/  HMMA.16816.F16 R160, R12, R16, R160 ;  /* 0x000000100ca0723c */ /* 0x010fe600000008a0 */
[----:B------:R-:W4:Y:S04]  /*1e60*/  LDSM.16.MT88.4 R88, [R183] ;  /* 0x00000000b758783b */ /* 0x000f280000004200 */
[----:B------:R-:W2:Y:S01]  /*1e70*/  LDSM.16.MT88.4 R48, [R182] ;  /* 0x00000000b630783b */ /* 0x000ea20000004200 */
[C---:B-1----:R-:W-:Y:S08]  /*1e80*/  HMMA.16816.F16 R162, R4.reuse, R8, R162 ;  /* 0x0000000804a2723c */ /* 0x042ff000000008a2 */
[----:B------:R-:W-:Y:S08]  /*1e90*/  HMMA.16816.F16 R148, R4, R10, R148 ;  /* 0x0000000a0494723c */ /* 0x000ff00000000894 */
[C---:B------:R-:W-:Y:S08]  /*1ea0*/  HMMA.16816.F16 R146, R12.reuse, R18, R146 ;  /* 0x000000120c92723c */ /* 0x040ff00000000892 */
[C---:B------:R-:W-:Y:S08]  /*1eb0*/  HMMA.16816.F16 R156, R12.reuse, R20, R156 ;  /* 0x000000140c9c723c */ /* 0x040ff0000000089c */
[C---:B------:R-:W-:Y:S08]  /*1ec0*/  HMMA.16816.F16 R144, R12.reuse, R22, R144 ;  /* 0x000000160c90723c */ /* 0x040ff00000000890 */
[C---:B------:R-:W-:Y:S08]  /*1ed0*/  HMMA.16816.F16 R152, R12.reuse, R24, R152 ;  /* 0x000000180c98723c */ /* 0x040ff00000000898 */
[C---:B------:R-:W-:Y:S08]  /*1ee0*/  HMMA.16816.F16 R142, R12.reuse, R26, R142 ;  /* 0x0000001a0c8e723c */ /* 0x040ff0000000088e */
[C---:B------:R-:W-:Y:S08]  /*1ef0*/  HMMA.16816.F16 R140, R12.reuse, R28, R140 ;  /* 0x0000001c0c8c723c */ /* 0x040ff0000000088c */
[----:B------:R-:W-:Y:S08]  /*1f00*/  HMMA.16816.F16 R138, R12, R30, R138 ;  /* 0x0000001e0c8a723c */ /* 0x000ff0000000088a */
[C---:B------:R-:W-:Y:S08]  /*1f10*/  HMMA.16816.F16 R136, R32.reuse, R36, R136 ;  /* 0x000000242088723c */ /* 0x040ff00000000888 */
[C---:B------:R-:W-:Y:S08]  /*1f20*/  HMMA.16816.F16 R134, R32.reuse, R38, R134 ;  /* 0x000000262086723c */ /* 0x040ff00000000886 */
[C---:B------:R-:W-:Y:S08]  /*1f30*/  HMMA.16816.F16 R132, R32.reuse, R40, R132 ;  /* 0x000000282084723c */ /* 0x040ff00000000884 */
[C---:B------:R-:W-:Y:S08]  /*1f40*/  HMMA.16816.F16 R130, R32.reuse, R42, R130 ;  /* 0x0000002a2082723c */ /* 0x040ff00000000882 */
[C---:B------:R-:W-:Y:S08]  /*1f50*/  HMMA.16816.F16 R128, R32.reuse, R44, R128 ;  /* 0x0000002c2080723c */ /* 0x040ff00000000880 */
[C---:B------:R-:W-:Y:S08]  /*1f60*/  HMMA.16816.F16 R126, R32.reuse, R46, R126 ;  /* 0x0000002e207e723c */ /* 0x040ff0000000087e */
[C---:B--2---:R-:W-:Y:S08]  /*1f70*/  HMMA.16816.F16 R124, R32.reuse, R52, R124 ;  /* 0x00000034207c723c */ /* 0x044ff0000000087c */
[----:B------:R-:W-:Y:S08]  /*1f80*/  HMMA.16816.F16 R122, R32, R54, R122 ;  /* 0x00000036207a723c */ /* 0x000ff0000000087a */
[C---:B------:R-:W-:Y:S08]  /*1f90*/  HMMA.16816.F16 R120, R56.reuse, R60, R120 ;  /* 0x0000003c3878723c */ /* 0x040ff00000000878 */
[C---:B------:R-:W-:Y:S08]  /*1fa0*/  HMMA.16816.F16 R118, R56.reuse, R62, R118 ;  /* 0x0000003e3876723c */ /* 0x040ff00000000876 */
[C---:B------:R-:W-:Y:S08]  /*1fb0*/  HMMA.16816.F16 R116, R56.reuse, R64, R116 ;  /* 0x000000403874723c */ /* 0x040ff00000000874 */
[C---:B------:R-:W-:Y:S08]  /*1fc0*/  HMMA.16816.F16 R114, R56.reuse, R66, R114 ;  /* 0x000000423872723c */ /* 0x040ff00000000872 */
[C---:B-----5:R-:W-:Y:S08]  /*1fd0*/  HMMA.16816.F16 R112, R56.reuse, R68, R112 ;  /* 0x000000443870723c */ /* 0x060ff00000000870 */
[C---:B------:R-:W-:Y:S08]  /*1fe0*/  HMMA.16816.F16 R110, R56.reuse, R70, R110 ;  /* 0x00000046386e723c */ /* 0x040ff0000000086e */
[C---:B---3--:R-:W-:Y:S08]  /*1ff0*/  HMMA.16816.F16 R108, R56.reuse, R72, R108 ;  /* 0x00000048386c723c */ /* 0x048ff0000000086c */
[----:B------:R-:W-:Y:S08]  /*2000*/  HMMA.16816.F16 R106, R56, R74, R106 ;  /* 0x0000004a386a723c */ /* 0x000ff0000000086a */
[C---:B------:R-:W-:Y:S08]  /*2010*/  HMMA.16816.F16 R104, R80.reuse, R76, R104 ;  /* 0x0000004c5068723c */ /* 0x040ff00000000868 */
[C---:B------:R-:W-:Y:S08]  /*2020*/  HMMA.16816.F16 R102, R80.reuse, R78, R102 ;  /* 0x0000004e5066723c */ /* 0x040ff00000000866 */
[C---:B------:R-:W-:Y:S08]  /*2030*/  HMMA.16816.F16 R100, R80.reuse, R84, R100 ;  /* 0x000000545064723c */ /* 0x040ff00000000864 */
[C---:B------:R-:W-:Y:S08]  /*2040*/  HMMA.16816.F16 R98, R80.reuse, R86, R98 ;  /* 0x000000565062723c */ /* 0x040ff00000000862 */
[C---:B----4-:R-:W-:Y:S08]  /*2050*/  HMMA.16816.F16 R96, R80.reuse, R88, R96 ;  /* 0x000000585060723c */ /* 0x050ff00000000860 */
[C---:B------:R-:W-:Y:S08]  /*2060*/  HMMA.16816.F16 R94, R80.reuse, R90, R94 ;  /* 0x0000005a505e723c */ /* 0x040ff0000000085e */
[C---:B------:R-:W-:Y:S08]  /*2070*/  HMMA.16816.F16 R92, R80.reuse, R48, R92 ;  /* 0x00000030505c723c */ /* 0x040ff0000000085c */
[----:B------:R-:W-:Y:S01]  /*2080*/  HMMA.16816.F16 R2, R80, R50, R2 ;  /* 0x000000325002723c */ /* 0x000fe20000000802 */
[----:B------:R-:W-:Y:S07]  /*2090*/  @!P0 BRA `(.L_x_25) ;  /* 0xfffffb0000008947 */ /* 0x000fee000383ffff */
[----:B------:R-:W-:-:S11]  /*20a0*/  NOP ;  /* 0x0000000000007918 */ /* 0x000fd60000000000 */
[----:B------:R-:W-:Y:S05]  /*20b0*/  BRA `(.L_x_26) ;  /* 0x0000188000007947 */ /* 0x000fea0003800000 */
.L_x_24:
[----:B------:R-:W-:-:S04]  /*20c0*/  IADD3 R4, R172, 0x1, RZ ;  /* 0x00000001ac047810 */ /* 0x000fc80007ffe0ff */
[----:B------:R-:W-:-:S13]  /*20d0*/  ISETP.GE.AND P0, PT, R4, R179, PT ;  /* 0x000000b30400720c */ /* 0x000fda0003f06270 */
[----:B------:R-:W-:Y:S05]  /*20e0*/  @!P0 BRA `(.L_x_27) ;  /* 0x0000002000008947 */ /* 0x000fea0003800000 */
[----:B------:R-:W-:-:S04]  /*20f0*/  DEPBAR.LE SB0, 0x0 ;  /* 0x000080000000791a */ /* 0x000fc80000000000 */
[----:B------:R-:W-:Y:S05]  /*2100*/  BRA `(.L_x_26) ;  /* 0x0000183000007947 */ /* 0x000fea0003800000 */
.L_x_27:
[----:B------:R-:W-:Y:S01]  /*2110*/  ISETP.GT.AND P0, PT, R14, 0x7ff, PT ;  /* 0x000007ff0e00780c */ /* 0x000fe20003f04270 */
[----:B------:R-:W-:-:S12]  /*2120*/  BSSY B0, `(.L_x_28) ;  /* 0x00000c0000007945 */ /* 0x000fd80003800000 */
[----:B------:R-:W-:Y:S05]  /*2130*/  @P0 BRA `(.L_x_29) ;  /* 0x00000be000000947 */ /* 0x000fea0003800000 */
[C---:B------:R-:W-:Y:S01]  /*2140*/  IMNMX R5, R14.reuse, 0x7e0, !PT ;  /* 0x000007e00e057817 */ /* 0x040fe20007800200 */
[----:B------:R-:W-:Y:S01]  /*2150*/  BSSY B1, `(.L_x_30) ;  /* 0x000004e000017945 */ /* 0x000fe20003800000 */
[----:B------:R-:W-:Y:S02]  /*2160*/  IMAD.MOV.U32 R12, RZ, RZ, R14 ;  /* 0x000000ffff0c7224 */ /* 0x000fe400078e000e */
[----:B------:R-:W-:-:S04]  /*2170*/  IADD3 R5, -R14, 0x1f, R5 ;  /* 0x0000001f0e057810 */ /* 0x000fc80007ffe105 */
[----:B------:R-:W-:-:S04]  /*2180*/  LEA.HI R6, R5, 0x1, RZ, 0x1b ;  /* 0x0000000105067811 */ /* 0x000fc800078fd8ff */
[----:B------:R-:W-:-:S13]  /*2190*/  LOP3.LUT P0, RZ, R6, 0x3, RZ, 0xc0, !PT ;  /* 0x0000000306ff7812 */ /* 0x000fda000780c0ff */
[----:B------:R-:W-:Y:S05]  /*21a0*/  @!P0 BRA `(.L_x_31) ;  /* 0x0000048000008947 */ /* 0x000fea0003800000 */
[----:B------:R-:W-:Y:S01]  /*21b0*/  IMAD R7, R172, 0x40, R173 ;  /* 0x00000040ac077824 */ /* 0x000fe200078e02ad */
[----:B------:R-:W-:Y:S01]  /*21c0*/  LOP3.LUT R10, R6, 0x3, RZ, 0xc0, !PT ;  /* 0x00000003060a7812 */ /* 0x000fe200078ec0ff */
[----:B------:R-:W-:Y:S03]  /*21d0*/  BSSY B2, `(.L_x_32) ;  /* 0x0000015000027945 */ /* 0x000fe60003800000 */
[----:B------:R-:W-:Y:S01]  /*21e0*/  IADD3 R9, R7, 0x40, RZ ;  /* 0x0000004007097810 */ /* 0x000fe20007ffe0ff */
[----:B------:R-:W-:Y:S01]  /*21f0*/  IMAD.IADD R7, R170, 0x1, R174 ;  /* 0x00000001aa077824 */ /* 0x000fe200078e02ae */
[----:B------:R-:W-:Y:S02]  /*2200*/  ISETP.NE.AND P1, PT, R10, 0x1, PT ;  /* 0x000000010a00780c */ /* 0x000fe40003f25270 */
[----:B------:R-:W-:-:S04]  /*2210*/  ISETP.GE.AND P0, PT, R9, c[0x0][0x180], PT ;  /* 0x0000600009007a0c */ /* 0x000fc80003f06270 */
[----:B------:R-:W-:-:S13]  /*2220*/  ISETP.GE.OR P0, PT, R7, c[0x0][0x178], P0 ;  /* 0x00005e0007007a0c */ /* 0x000fda0000706670 */
[----:B------:R-:W-:Y:S05]  /*2230*/  @P0 BRA `(.L_x_33) ;  /* 0x000000e000000947 */ /* 0x000fea0003800000 */
[----:B------:R-:W-:Y:S01]  /*2240*/  IMAD R8, R7, c[0x0][0x180], RZ ;  /* 0x0000600007087a24 */ /* 0x000fe200078e02ff */
[----:B------:R-:W-:Y:S01]  /*2250*/  LOP3.LUT R6, R4, 0x1, RZ, 0xc0, !PT ;  /* 0x0000000104067812 */ /* 0x000fe200078ec0ff */
[----:B------:R-:W-:Y:S01]  /*2260*/  IMAD R7, R174, 0x48, R173 ;  /* 0x00000048ae077824 */ /* 0x000fe200078e02ad */
[----:B------:R-:W-:Y:S02]  /*2270*/  SHF.R.S32.HI R11, RZ, 0x1f, R9 ;  /* 0x0000001fff0b7819 */ /* 0x000fe40000011409 */
[----:B------:R-:W-:Y:S01]  /*2280*/  IADD3 R12, P0, R9, R8, RZ ;  /* 0x00000008090c7210 */ /* 0x000fe20007f1e0ff */
[----:B------:R-:W-:-:S03]  /*2290*/  IMAD R9, R6, 0x4800, R7 ;  /* 0x0000480006097824 */ /* 0x000fc600078e0207 */
[----:B------:R-:W-:Y:S01]  /*22a0*/  LEA.HI.X.SX32 R11, R8, R11, 0x1, P0 ;  /* 0x0000000b080b7211 */ /* 0x000fe200000f0eff */
[----:B------:R-:W-:Y:S01]  /*22b0*/  IMAD.SHL.U32 R9, R9, 0x2, RZ ;  /* 0x0000000209097824 */ /* 0x000fe200078e00ff */
[----:B------:R-:W-:-:S04]  /*22c0*/  LEA R6, P0, R12, c[0x0][0x160], 0x1 ;  /* 0x000058000c067a11 */ /* 0x000fc800078008ff */
[----:B------:R-:W-:-:S05]  /*22d0*/  LEA.HI.X R7, R12, c[0x0][0x164], R11, 0x1, P0 ;  /* 0x000059000c077a11 */ /* 0x000fca00000f0c0b */
[----:B------:R-:W-:Y:S01]  /*22e0*/  @!PT LDS RZ, [RZ] ;  /* 0x00000000fffff984 */ /* 0x000fe20000000800 */
[----:B------:R-:W-:Y:S01]  /*22f0*/  @!PT LDS RZ, [RZ] ;  /* 0x00000000fffff984 */ /* 0x000fe20000000800 */
[----:B------:R-:W-:Y:S01]  /*2300*/  @!PT LDS RZ, [RZ] ;  /* 0x00000000fffff984 */ /* 0x000fe20000000800 */
[----:B------:R1:W-:Y:S04]  /*2310*/  LDGSTS.E.128 [R9+0x80], [R6.64] ;  /* 0x0008000006097fae */ /* 0x0003e8000b921c44 */
.L_x_33:
[----:B------:R-:W-:Y:S05]  /*2320*/  BSYNC B2 ;  /* 0x0000000000027941 */ /* 0x000fea0003800000 */
.L_x_32:
[----:B------:R-:W-:Y:S01]  /*2330*/  IADD3 R12, R14, 0x20, RZ ;  /* 0x000000200e0c7810 */ /* 0x000fe20007ffe0ff */
[----:B------:R-:W-:Y:S05]  /*2340*/  @!P1 BRA `(.L_x_31) ;  /* 0x000002e000009947 */ /* 0x000fea0003800000 */
[----:B-1----:R-:W-:Y:S01]  /*2350*/  IMAD R6, R172, 0x40, R175 ;  /* 0x00000040ac067824 */ /* 0x002fe200078e02af */
[----:B------:R-:W-:Y:S01]  /*2360*/  BSSY B2, `(.L_x_34) ;  /* 0x0000015000027945 */ /* 0x000fe20003800000 */
[----:B------:R-:W-:-:S03]  /*2370*/  ISETP.NE.AND P1, PT, R10, 0x2, PT ;  /* 0x000000020a00780c */ /* 0x000fc60003f25270 */
[----:B------:R-:W-:Y:S01]  /*2380*/  IADD3 R12, R6, 0x40, RZ ;  /* 0x00000040060c7810 */ /* 0x000fe20007ffe0ff */
[----:B------:R-:W-:-:S03]  /*2390*/  IMAD.IADD R6, R170, 0x1, R176 ;  /* 0x00000001aa067824 */ /* 0x000fc600078e02b0 */
        /* <DEDUP_REMOVED lines=17> */
.L_x_35:
[----:B------:R-:W-:Y:S05]  /*24b0*/  BSYNC B2 ;  /* 0x0000000000027941 */ /* 0x000fea0003800000 */
.L_x_34:
[----:B------:R-:W-:Y:S01]  /*24c0*/  IADD3 R12, R14, 0x40, RZ ;  /* 0x000000400e0c7810 */ /* 0x000fe20007ffe0ff */
[----:B------:R-:W-:Y:S05]  /*24d0*/  @!P1 BRA `(.L_x_31) ;  /* 0x0000015000009947 */ /* 0x000fea0003800000 */
[----:B-1----:R-:W-:Y:S01]  /*24e0*/  IMAD R6, R172, 0x40, R177 ;  /* 0x00000040ac067824 */ /* 0x002fe200078e02b1 */
[----:B------:R-:W-:-:S04]  /*24f0*/  IADD3 R12, R14, 0x60, RZ ;  /* 0x000000600e0c7810 */ /* 0x000fc80007ffe0ff */
[----:B------:R-:W-:Y:S01]  /*2500*/  IADD3 R10, R6, 0x40, RZ ;  /* 0x00000040060a7810 */ /* 0x000fe20007ffe0ff */
[----:B------:R-:W-:-:S03]  /*2510*/  IMAD.IADD R6, R170, 0x1, R178 ;  /* 0x00000001aa067824 */ /* 0x000fc600078e02b2 */
[----:B------:R-:W-:-:S04]  /*2520*/  ISETP.GE.AND P0, PT, R10, c[0x0][0x180], PT ;  /* 0x000060000a007a0c */ /* 0x000fc80003f06270 */
[----:B------:R-:W-:-:S13]  /*2530*/  ISETP.GE.OR P0, PT, R6, c[0x0][0x178], P0 ;  /* 0x00005e0006007a0c */ /* 0x000fda0000706670 */
[----:B------:R-:W-:Y:S05]  /*2540*/  @P0 BRA `(.L_x_31) ;  /* 0x000000e000000947 */ /* 0x000fea0003800000 */
[----:B------:R-:W-:Y:S01]  /*2550*/  IMAD R7, R6, c[0x0][0x180], RZ ;  /* 0x0000600006077a24 */ /* 0x000fe200078e02ff */
[----:B------:R-:W-:Y:S01]  /*2560*/  SHF.R.S32.HI R8, RZ, 0x1f, R10 ;  /* 0x0000001fff087819 */ /* 0x000fe2000001140a */
[----:B------:R-:W-:Y:S01]  /*2570*/  IMAD R6, R178, 0x48, R177 ;  /* 0x00000048b2067824 */ /* 0x000fe200078e02b1 */
[----:B------:R-:W-:Y:S02]  /*2580*/  LOP3.LUT R9, R4, 0x1, RZ, 0xc0, !PT ;  /* 0x0000000104097812 */ /* 0x000fe400078ec0ff */
[----:B------:R-:W-:-:S03]  /*2590*/  IADD3 R10, P0, R10, R7, RZ ;  /* 0x000000070a0a7210 */ /* 0x000fc60007f1e0ff */
[----:B------:R-:W-:Y:S01]  /*25a0*/  IMAD R9, R9, 0x4800, R6 ;  /* 0x0000480009097824 */ /* 0x000fe200078e0206 */
[----:B------:R-:W-:Y:S02]  /*25b0*/  LEA.HI.X.SX32 R7, R7, R8, 0x1, P0 ;  /* 0x0000000807077211 */ /* 0x000fe400000f0eff */
[----:B------:R-:W-:Y:S01]  /*25c0*/  LEA R6, P0, R10, c[0x0][0x160], 0x1 ;  /* 0x000058000a067a11 */ /* 0x000fe200078008ff */
[----:B------:R-:W-:-:S03]  /*25d0*/  IMAD.SHL.U32 R9, R9, 0x2, RZ ;  /* 0x0000000209097824 */ /* 0x000fc600078e00ff */
[----:B------:R-:W-:-:S05]  /*25e0*/  LEA.HI.X R7, R10, c[0x0][0x164], R7, 0x1, P0 ;  /* 0x000059000a077a11 */ /* 0x000fca00000f0c07 */
[----:B------:R-:W-:Y:S01]  /*25f0*/  @!PT LDS RZ, [RZ] ;  /* 0x00000000fffff984 */ /* 0x000fe20000000800 */
[----:B------:R-:W-:Y:S01]  /*2600*/  @!PT LDS RZ, [RZ] ;  /* 0x00000000fffff984 */ /* 0x000fe20000000800 */
[----:B------:R-:W-:Y:S01]  /*2610*/  @!PT LDS RZ, [RZ] ;  /* 0x00000000fffff984 */ /* 0x000fe20000000800 */
[----:B------:R1:W-:Y:S04]  /*2620*/  LDGSTS.E.128 [R9+0x80], [R6.64] ;  /* 0x0008000006097fae */ /* 0x0003e8000b921c44 */
.L_x_31:
[----:B------:R-:W-:Y:S05]  /*2630*/  BSYNC B1 ;  /* 0x0000000000017941 */ /* 0x000fea0003800000 */
.L_x_30:
[----:B------:R-:W-:-:S13]  /*2640*/  ISETP.GE.U32.AND P0, PT, R5, 0x60, PT ;  /* 0x000000600500780c */ /* 0x000fda0003f06070 */
[----:B------:R-:W-:Y:S05]  /*2650*/  @!P0 BRA `(.L_x_29) ;  /* 0x000006c000008947 */ /* 0x000fea0003800000 */
.L_x_38:
[C---:B------:R-:W-:Y:S01]  /*2660*/  IMAD.SHL.U32 R5, R12.reuse, 0x8, RZ ;  /* 0x000000080c057824 */ /* 0x040fe200078e00ff */
[C---:B-1----:R-:W-:Y:S01]  /*2670*/  IADD3 R7, R12.reuse, 0x20, RZ ;  /* 0x000000200c077810 */ /* 0x042fe20007ffe0ff */
[----:B------:R-:W-:Y:S01]  /*2680*/  BSSY B1, `(.L_x_36) ;  /* 0x0000068000017945 */ /* 0x000fe20003800000 */
[----:B------:R-:W-:Y:S02]  /*2690*/  IADD3 R11, R12, 0x40, RZ ;  /* 0x000000400c0b7810 */ /* 0x000fe40007ffe0ff */
[----:B------:R-:W-:Y:S01]  /*26a0*/  SHF.R.S32.HI R6, RZ, 0x1f, R5 ;  /* 0x0000001fff067819 */ /* 0x000fe20000011405 */
[----:B------:R-:W-:Y:S01]  /*26b0*/  IMAD.SHL.U32 R9, R7, 0x8, RZ ;  /* 0x0000000807097824 */ /* 0x000fe200078e00ff */
[----:B------:R-:W-:Y:S02]  /*26c0*/  SHF.R.S32.HI R8, RZ, 0x1f, R7 ;  /* 0x0000001fff087819 */ /* 0x000fe40000011407 */
[----:B------:R-:W-:Y:S02]  /*26d0*/  LEA.HI R6, R6, R5, RZ, 0x6 ;  /* 0x0000000506067211 */ /* 0x000fe400078f30ff */
[----:B------:R-:W-:Y:S01]  /*26e0*/  LEA.HI R8, R8, R7, RZ, 0x3 ;  /* 0x0000000708087211 */ /* 0x000fe200078f18ff */
[----:B------:R-:W-:Y:S01]  /*26f0*/  IMAD.SHL.U32 R7, R11, 0x8, RZ ;  /* 0x000000080b077824 */ /* 0x000fe200078e00ff */
[----:B------:R-:W-:-:S02]  /*2700*/  SHF.R.S32.HI R10, RZ, 0x1f, R9 ;  /* 0x0000001fff0a7819 */ /* 0x000fc40000011409 */
[----:B------:R-:W-:Y:S02]  /*2710*/  SHF.R.S32.HI R14, RZ, 0x1f, R11 ;  /* 0x0000001fff0e7819 */ /* 0x000fe4000001140b */
[----:B------:R-:W-:Y:S02]  /*2720*/  LOP3.LUT R6, R6, 0xffffffc0, RZ, 0xc0, !PT ;  /* 0xffffffc006067812 */ /* 0x000fe400078ec0ff */
[----:B------:R-:W-:Y:S02]  /*2730*/  LEA.HI R10, R10, R9, RZ, 0x6 ;  /* 0x000000090a0a7211 */ /* 0x000fe400078f30ff */
[----:B------:R-:W-:Y:S01]  /*2740*/  LEA.HI R14, R14, R11, RZ, 0x3 ;  /* 0x0000000b0e0e7211 */ /* 0x000fe200078f18ff */
[----:B------:R-:W-:Y:S01]  /*2750*/  IMAD.IADD R11, R5, 0x1, -R6 ;  /* 0x00000001050b7824 */ /* 0x000fe200078e0a06 */
[----:B------:R-:W-:Y:S02]  /*2760*/  SHF.R.S32.HI R16, RZ, 0x1f, R7 ;  /* 0x0000001fff107819 */ /* 0x000fe40000011407 */
[----:B------:R-:W-:Y:S01]  /*2770*/  SHF.R.S32.HI R5, RZ, 0x1f, R12 ;  /* 0x0000001fff057819 */ /* 0x000fe2000001140c */
[----:B------:R-:W-:Y:S01]  /*2780*/  IMAD R6, R172, 0x40, R11 ;  /* 0x00000040ac067824 */ /* 0x000fe200078e020b */
[----:B------:R-:W-:-:S02]  /*2790*/  LOP3.LUT R10, R10, 0xffffffc0, RZ, 0xc0, !PT ;  /* 0xffffffc00a0a7812 */ /* 0x000fc400078ec0ff */
[----:B------:R-:W-:Y:S02]  /*27a0*/  LEA.HI R16, R16, R7, RZ, 0x6 ;  /* 0x0000000710107211 */ /* 0x000fe400078f30ff */
[----:B------:R-:W-:Y:S01]  /*27b0*/  LEA.HI R5, R5, R12, RZ, 0x3 ;  /* 0x0000000c05057211 */ /* 0x000fe200078f18ff */
[----:B------:R-:W-:Y:S01]  /*27c0*/  IMAD.IADD R18, R9, 0x1, -R10 ;  /* 0x0000000109127824 */ /* 0x000fe200078e0a0a */
[----:B------:R-:W-:Y:S02]  /*27d0*/  LOP3.LUT R16, R16, 0xffffffc0, RZ, 0xc0, !PT ;  /* 0xffffffc010107812 */ /* 0x000fe400078ec0ff */
[----:B------:R-:W-:Y:S01]  /*27e0*/  SHF.R.S32.HI R13, RZ, 0x3, R5 ;  /* 0x00000003ff0d7819 */ /* 0x000fe20000011405 */
[----:B------:R-:W-:Y:S01]  /*27f0*/  IMAD R5, R172, 0x40, R18 ;  /* 0x00000040ac057824 */ /* 0x000fe200078e0212 */
[----:B------:R-:W-:Y:S01]  /*2800*/  IADD3 R19, R6, 0x40, RZ ;  /* 0x0000004006137810 */ /* 0x000fe20007ffe0ff */
[----:B------:R-:W-:Y:S01]  /*2810*/  IMAD.IADD R16, R7, 0x1, -R16 ;  /* 0x0000000107107824 */ /* 0x000fe200078e0a10 */
[----:B------:R-:W-:Y:S01]  /*2820*/  SHF.R.S32.HI R17, RZ, 0x3, R8 ;  /* 0x00000003ff117819 */ /* 0x000fe20000011408 */
[----:B------:R-:W-:Y:S01]  /*2830*/  IMAD.IADD R15, R170, 0x1, R13 ;  /* 0x00000001aa0f7824 */ /* 0x000fe200078e020d */
[----:B------:R-:W-:Y:S01]  /*2840*/  ISETP.GE.AND P1, PT, R19, c[0x0][0x180], PT ;  /* 0x0000600013007a0c */ /* 0x000fe20003f26270 */
[----:B------:R-:W-:Y:S01]  /*2850*/  IMAD R6, R172, 0x40, R16 ;  /* 0x00000040ac067824 */ /* 0x000fe200078e0210 */
[----:B------:R-:W-:-:S02]  /*2860*/  IADD3 R21, R5, 0x40, RZ ;  /* 0x0000004005157810 */ /* 0x000fc40007ffe0ff */
[----:B------:R-:W-:Y:S01]  /*2870*/  SHF.R.S32.HI R23, RZ, 0x3, R14 ;  /* 0x00000003ff177819 */ /* 0x000fe2000001140e */
[C---:B------:R-:W-:Y:S01]  /*2880*/  IMAD.IADD R14, R170.reuse, 0x1, R17 ;  /* 0x00000001aa0e7824 */ /* 0x040fe200078e0211 */
[----:B------:R-:W-:Y:S02]  /*2890*/  ISETP.GE.OR P1, PT, R15, c[0x0][0x178], P1 ;  /* 0x00005e000f007a0c */ /* 0x000fe40000f26670 */
[----:B------:R-:W-:Y:S01]  /*28a0*/  ISETP.GE.AND P0, PT, R21, c[0x0][0x180], PT ;  /* 0x0000600015007a0c */ /* 0x000fe20003f06270 */
[----:B------:R-:W-:Y:S01]  /*28b0*/  IMAD.IADD R22, R170, 0x1, R23 ;  /* 0x00000001aa167824 */ /* 0x000fe200078e0217 */
[----:B------:R-:W-:Y:S02]  /*28c0*/  IADD3 R24, R6, 0x40, RZ ;  /* 0x0000004006187810 */ /* 0x000fe40007ffe0ff */
[----:B------:R-:W-:Y:S02]  /*28d0*/  IADD3 R9, R12, 0x60, RZ ;  /* 0x000000600c097810 */ /* 0x000fe40007ffe0ff */
[----:B------:R-:W-:-:S02]  /*28e0*/  ISETP.GE.OR P0, PT, R14, c[0x0][0x178], P0 ;  /* 0x00005e000e007a0c */ /* 0x000fc40000706670 */
[----:B------:R-:W-:Y:S01]  /*28f0*/  ISETP.GE.AND P2, PT, R24, c[0x0][0x180], PT ;  /* 0x0000600018007a0c */ /* 0x000fe20003f46270 */
[----:B------:R-:W-:Y:S01]  /*2900*/  IMAD.SHL.U32 R10, R9, 0x8, RZ ;  /* 0x00000008090a7824 */ /* 0x000fe200078e00ff */
[----:B------:R-:W-:Y:S01]  /*2910*/  SHF.R.S32.HI R8, RZ, 0x1f, R9 ;  /* 0x0000001fff087819 */ /* 0x000fe20000011409 */
[----:B------:R-:W-:Y:S01]  /*2920*/  @!P1 IMAD R5, R13, 0x48, R11 ;  /* 0x000000480d059824 */ /* 0x000fe200078e020b */
[----:B------:R-:W-:Y:S01]  /*2930*/  ISETP.GE.OR P2, PT, R22, c[0x0][0x178], P2 ;  /* 0x00005e0016007a0c */ /* 0x000fe20001746670 */
[----:B------:R-:W-:Y:S01]  /*2940*/  @!P1 IMAD R6, R15, c[0x0][0x180], RZ ;  /* 0x000060000f069a24 */ /* 0x000fe200078e02ff */
[----:B------:R-:W-:Y:S02]  /*2950*/  @!P1 LOP3.LUT R20, R4, 0x1, RZ, 0xc0, !PT ;  /* 0x0000000104149812 */ /* 0x000fe400078ec0ff */
[----:B------:R-:W-:Y:S02]  /*2960*/  SHF.R.S32.HI R7, RZ, 0x1f, R10 ;  /* 0x0000001fff077819 */ /* 0x000fe4000001140a */
[----:B------:R-:W-:Y:S01]  /*2970*/  LEA.HI R13, R8, R9, RZ, 0x3 ;  /* 0x00000009080d7211 */ /* 0x000fe200078f18ff */
[----:B------:R-:W-:Y:S01]  /*2980*/  @!P1 IMAD R11, R20, 0x4800, R5 ;  /* 0x00004800140b9824 */ /* 0x000fe200078e0205 */
[----:B------:R-:W-:Y:S01]  /*2990*/  @!P0 LOP3.LUT R8, R4, 0x1, RZ, 0xc0, !PT ;  /* 0x0000000104088812 */ /* 0x000fe200078ec0ff */
[----:B------:R-:W-:Y:S01]  /*29a0*/  @!P0 IMAD R5, R17, 0x48, R18 ;  /* 0x0000004811058824 */ /* 0x000fe200078e0212 */
[----:B------:R-:W-:-:S02]  /*29b0*/  LEA.HI R7, R7, R10, RZ, 0x6 ;  /* 0x0000000a07077211 */ /* 0x000fc400078f30ff */
[----:B------:R-:W-:Y:S01]  /*29c0*/  @!P1 SHF.R.S32.HI R9, RZ, 0x1f, R19 ;  /* 0x0000001fff099819 */ /* 0x000fe20000011413 */
[----:B------:R-:W-:Y:S01]  /*29d0*/  @!P0 IMAD R15, R8, 0x4800, R5 ;  /* 0x00004800080f8824 */ /* 0x000fe200078e0205 */
[----:B------:R-:W-:Y:S01]  /*29e0*/  @!P1 IADD3 R19, P3, R19, R6, RZ ;  /* 0x0000000613139210 */ /* 0x000fe20007f7e0ff */
[----:B------:R-:W-:Y:S01]  /*29f0*/  @!P2 IMAD R5, R22, c[0x0][0x180], RZ ;  /* 0x000060001605aa24 */ /* 0x000fe200078e02ff */
[----:B------:R-:W-:Y:S02]  /*2a00*/  LOP3.LUT R7, R7, 0xffffffc0, RZ, 0xc0, !PT ;  /* 0xffffffc007077812 */ /* 0x000fe400078ec0ff */
[----:B------:R-:W-:Y:S01]  /*2a10*/  @!P1 LEA.HI.X.SX32 R20, R6, R9, 0x1, P3 ;  /* 0x0000000906149211 */ /* 0x000fe200018f0eff */
[----:B------:R-:W-:Y:S01]  /*2a20*/  @!P0 IMAD R6, R14, c[0x0][0x180], RZ ;  /* 0x000060000e068a24 */ /* 0x000fe200078e02ff */
[----:B------:R-:W-:Y:S01]  /*2a30*/  @!P2 IADD3 R14, P5, R24, R5, RZ ;  /* 0x00000005180ea210 */ /* 0x000fe20007fbe0ff */
[----:B------:R-:W-:Y:S01]  /*2a40*/  IMAD.IADD R25, R10, 0x1, -R7 ;  /* 0x000000010a197824 */ /* 0x000fe200078e0a07 */
[----:B------:R-:W-:Y:S01]  /*2a50*/  @!P2 SHF.R.S32.HI R10, RZ, 0x1f, R24 ;  /* 0x0000001fff0aa819 */ /* 0x000fe20000011418 */
[----:B------:R-:W-:Y:S01]  /*2a60*/  @!P2 IMAD R7, R23, 0x48, R16 ;  /* 0x000000481707a824 */ /* 0x000fe200078e0210 */
[----:B------:R-:W-:-:S02]  /*2a70*/  @!P0 SHF.R.S32.HI R9, RZ, 0x1f, R21 ;  /* 0x0000001fff098819 */ /* 0x000fc40000011415 */
[----:B------:R-:W-:Y:S02]  /*2a80*/  @!P0 IADD3 R18, P3, R21, R6, RZ ;  /* 0x0000000615128210 */ /* 0x000fe40007f7e0ff */
[----:B------:R-:W-:Y:S02]  /*2a90*/  @!P2 LOP3.LUT R16, R4, 0x1, RZ, 0xc0, !PT ;  /* 0x000000010410a812 */ /* 0x000fe400078ec0ff */
[----:B------:R-:W-:Y:S01]  /*2aa0*/  @!P2 LEA.HI.X.SX32 R17, R5, R10, 0x1, P5 ;  /* 0x0000000a0511a211 */ /* 0x000fe200028f0eff */
[----:B------:R-:W-:Y:S01]  /*2ab0*/  @!P1 IMAD.SHL.U32 R5, R11, 0x2, RZ ;  /* 0x000000020b059824 */ /* 0x000fe200078e00ff */
[----:B------:R-:W-:Y:S01]  /*2ac0*/  @!P2 LEA R10, P5, R14, c[0x0][0x160], 0x1 ;  /* 0x000058000e0aaa11 */ /* 0x000fe200078a08ff */
[----:B------:R-:W-:Y:S01]  /*2ad0*/  @!P2 IMAD R16, R16, 0x4800, R7 ;  /* 0x000048001010a824 */ /* 0x000fe200078e0207 */
[----:B------:R-:W-:Y:S02]  /*2ae0*/  @!P0 LEA.HI.X.SX32 R9, R6, R9, 0x1, P3 ;  /* 0x0000000906098211 */ /* 0x000fe400018f0eff */
[----:B------:R-:W-:-:S02]  /*2af0*/  @!P1 LEA R6, P3, R19, c[0x0][0x160], 0x1 ;  /* 0x0000580013069a11 */ /* 0x000fc400078608ff */
[----:B------:R-:W-:Y:S02]  /*2b00*/  @!P0 LEA R8, P4, R18, c[0x0][0x160], 0x1 ;  /* 0x0000580012088a11 */ /* 0x000fe400078808ff */
[----:B------:R-:W-:Y:S01]  /*2b10*/  @!P2 LEA.HI.X R11, R14, c[0x0][0x164], R17, 0x1, P5 ;  /* 0x000059000e0baa11 */ /* 0x000fe200028f0c11 */
[----:B------:R-:W-:Y:S01]  /*2b20*/  IMAD R14, R172, 0x40, R25 ;  /* 0x00000040ac0e7824 */ /* 0x000fe200078e0219 */
[----:B------:R-:W-:Y:S02]  /*2b30*/  @!P1 LEA.HI.X R7, R19, c[0x0][0x164], R20, 0x1, P3 ;  /* 0x0000590013079a11 */ /* 0x000fe400018f0c14 */
[----:B------:R-:W-:Y:S01]  /*2b40*/  SHF.R.S32.HI R17, RZ, 0x3, R13 ;  /* 0x00000003ff117819 */ /* 0x000fe2000001140d */
[----:B------:R-:W-:Y:S01]  /*2b50*/  @!P0 IMAD.SHL.U32 R13, R15, 0x2, RZ ;  /* 0x000000020f0d8824 */ /* 0x000fe200078e00ff */
[----:B------:R-:W-:Y:S01]  /*2b60*/  @!P0 LEA.HI.X R9, R18, c[0x0][0x164], R9, 0x1, P4 ;  /* 0x0000590012098a11 */ /* 0x000fe200020f0c09 */
[----:B------:R-:W-:Y:S01]  /*2b70*/  @!P2 IMAD.SHL.U32 R15, R16, 0x2, RZ ;  /* 0x00000002100fa824 */ /* 0x000fe200078e00ff */
[----:B------:R-:W-:Y:S01]  /*2b80*/  IADD3 R19, R14, 0x40, RZ ;  /* 0x000000400e137810 */ /* 0x000fe20007ffe0ff */
[----:B------:R-:W-:Y:S01]  /*2b90*/  @!PT LDS RZ, [RZ] ;  /* 0x00000000fffff984 */ /* 0x000fe20000000800 */
[----:B------:R-:W-:Y:S01]  /*2ba0*/  @!PT LDS RZ, [RZ] ;  /* 0x00000000fffff984 */ /* 0x000fe20000000800 */
[----:B------:R-:W-:Y:S01]  /*2bb0*/  @!PT LDS RZ, [RZ] ;  /* 0x00000000fffff984 */ /* 0x000fe20000000800 */
[----:B------:R1:W-:Y:S01]  /*2bc0*/  @!P1 LDGSTS.E.128 [R5+0x80], [R6.64] ;  /* 0x0008000006059fae */ /* 0x0003e2000b921c44 */
[----:B------:R-:W-:-:S02]  /*2bd0*/  IMAD.IADD R14, R170, 0x1, R17 ;  /* 0x00000001aa0e7824 */ /* 0x000fc400078e0211 */
[----:B------:R-:W-:Y:S01]  /*2be0*/  ISETP.GE.AND P1, PT, R19, c[0x0][0x180], PT ;  /* 0x0000600013007a0c */ /* 0x000fe20003f26270 */
[----:B------:R1:W-:Y:S01]  /*2bf0*/  @!P0 LDGSTS.E.128 [R13+0x80], [R8.64] ;  /* 0x00080000080d8fae */ /* 0x0003e2000b921c44 */
[----:B------:R-:W-:Y:S02]  /*2c00*/  ISETP.GE.AND P0, PT, R12, 0x780, PT ;  /* 0x000007800c00780c */ /* 0x000fe40003f06270 */
[----:B------:R-:W-:Y:S01]  /*2c10*/  ISETP.GE.OR P1, PT, R14, c[0x0][0x178], P1 ;  /* 0x00005e000e007a0c */ /* 0x000fe20000f26670 */
[----:B------:R1:W-:Y:S01]  /*2c20*/  @!P2 LDGSTS.E.128 [R15+0x80], [R10.64] ;  /* 0x000800000a0fafae */ /* 0x0003e2000b921c44 */
[----:B------:R-:W-:-:S11]  /*2c30*/  IADD3 R12, R12, 0x80, RZ ;  /* 0x000000800c0c7810 */ /* 0x000fd60007ffe0ff */
[----:B------:R-:W-:Y:S05]  /*2c40*/  @P1 BRA `(.L_x_37) ;  /* 0x000000b000001947 */ /* 0x000fea0003800000 */
[----:B-1----:R-:W-:Y:S01]  /*2c50*/  IMAD R6, R14, c[0x0][0x180], RZ ;  /* 0x000060000e067a24 */ /* 0x002fe200078e02ff */
        /* <DEDUP_REMOVED lines=9> */
[----:B------:R1:W-:Y:S04]  /*2cf0*/  LDGSTS.E.128 [R5+0x80], [R6.64] ;  /* 0x0008000006057fae */ /* 0x0003e8000b921c44 */
.L_x_37:
[----:B-1----:R-:W-:Y:S05]  /*2d00*/  BSYNC B1 ;  /* 0x0000000000017941 */ /* 0x002fea0003800000 */
.L_x_36:
[----:B------:R-:W-:Y:S05]  /*2d10*/  @!P0 BRA `(.L_x_38) ;  /* 0xfffff94000008947 */ /* 0x000fea000383ffff */
.L_x_29:
[----:B------:R-:W-:Y:S05]  /*2d20*/  BSYNC B0 ;  /* 0x0000000000007941 */ /* 0x000fea0003800000 */
.L_x_28:
[----:B------:R-:W2:Y:S01]  /*2d30*/  S2R R12, SR_TID.X ;  /* 0x00000000000c7919 */ /* 0x000ea20000002100 */
[----:B------:R-:W-:Y:S01]  /*2d40*/  BSSY B0, `(.L_x_39) ;  /* 0x00000bd000007945 */ /* 0x000fe20003800000 */
[----:B--2---:R-:W-:-:S13]  /*2d50*/  ISETP.GT.AND P0, PT, R12, 0x1ff, PT ;  /* 0x000001ff0c00780c */ /* 0x004fda0003f04270 */
[----:B------:R-:W-:Y:S05]  /*2d60*/  @P0 BRA `(.L_x_40) ;  /* 0x00000ba000000947 */ /* 0x000fea0003800000 */
[C---:B------:R-:W-:Y:S01]  /*2d70*/  IMNMX R5, R12.reuse, 0x1e0, !PT ;  /* 0x000001e00c057817 */ /* 0x040fe20007800200 */
[----:B------:R-:W-:Y:S03]  /*2d80*/  BSSY B1, `(.L_x_41) ;  /* 0x0000049000017945 */ /* 0x000fe60003800000 */
[----:B------:R-:W-:Y:S01]  /*2d90*/  IADD3 R13, -R12, 0x1f, R5 ;  /* 0x0000001f0c0d7810 */ /* 0x000fe20007ffe105 */
[----:B------:R-:W-:-:S03]  /*2da0*/  IMAD.MOV.U32 R5, RZ, RZ, R12 ;  /* 0x000000ffff057224 */ /* 0x000fc600078e000c */
[----:B------:R-:W-:-:S04]  /*2db0*/  LEA.HI R8, R13, 0x1, RZ, 0x1b ;  /* 0x000000010d087811 */ /* 0x000fc800078fd8ff */
[----:B------:R-:W-:-:S13]  /*2dc0*/  LOP3.LUT P0, RZ, R8, 0x3, RZ, 0xc0, !PT ;  /* 0x0000000308ff7812 */ /* 0x000fda000780c0ff */
[----:B------:R-:W-:Y:S05]  /*2dd0*/  @!P0 BRA `(.L_x_42) ;  /* 0x0000043000008947 */ /* 0x000fea0003800000 */
[----:B-1----:R-:W-:Y:S01]  /*2de0*/  LEA R9, R172, 0x40, 0x6 ;  /* 0x00000040ac097811 */ /* 0x002fe200078e30ff */
[----:B------:R-:W-:Y:S01]  /*2df0*/  IMAD.IADD R5, R0, 0x1, R173 ;  /* 0x0000000100057824 */ /* 0x000fe200078e02ad */
[----:B------:R-:W-:Y:S01]  /*2e00*/  LOP3.LUT R11, R4, 0x1, RZ, 0xc0, !PT ;  /* 0x00000001040b7812 */ /* 0x000fe200078ec0ff */
[----:B------:R-:W-:Y:S01]  /*2e10*/  IMAD.MOV.U32 R6, RZ, RZ, 0x2400 ;  /* 0x00002400ff067424 */ /* 0x000fe200078e00ff */
[----:B------:R-:W-:Y:S01]  /*2e20*/  LOP3.LUT R8, R8, 0x3, RZ, 0xc0, !PT ;  /* 0x0000000308087812 */ /* 0x000fe200078ec0ff */
[----:B------:R-:W-:Y:S01]  /*2e30*/  IMAD.IADD R7, R174, 0x1, R9 ;  /* 0x00000001ae077824 */ /* 0x000fe200078e0209 */
[----:B------:R-:W-:Y:S01]  /*2e40*/  ISETP.GE.AND P0, PT, R5, c[0x0][0x17c], PT ;  /* 0x00005f0005007a0c */ /* 0x000fe20003f06270 */
[----:B------:R-:W-:Y:S01]  /*2e50*/  BSSY B2, `(.L_x_43) ;  /* 0x0000011000027945 */ /* 0x000fe20003800000 */
[----:B------:R-:W-:Y:S01]  /*2e60*/  ISETP.NE.AND P1, PT, R8, 0x1, PT ;  /* 0x000000010800780c */ /* 0x000fe20003f25270 */
[----:B------:R-:W-:Y:S01]  /*2e70*/  IMAD R11, R11, R6, 0x12080 ;  /* 0x000120800b0b7424 */ /* 0x000fe200078e0206 */
[----:B------:R-:W-:-:S13]  /*2e80*/  ISETP.GE.OR P0, PT, R7, c[0x0][0x180], P0 ;  /* 0x0000600007007a0c */ /* 0x000fda0000706670 */
[----:B------:R-:W-:Y:S05]  /*2e90*/  @P0 BRA `(.L_x_44) ;  /* 0x000000c000000947 */ /* 0x000fea0003800000 */
[----:B------:R-:W-:Y:S01]  /*2ea0*/  IMAD R6, R7, c[0x0][0x17c], RZ ;  /* 0x00005f0007067a24 */ /* 0x000fe200078e02ff */
[----:B------:R-:W-:Y:S01]  /*2eb0*/  SHF.R.S32.HI R7, RZ, 0x1f, R5 ;  /* 0x0000001fff077819 */ /* 0x000fe20000011405 */
[----:B------:R-:W-:-:S03]  /*2ec0*/  IMAD R14, R174, 0x48, R173 ;  /* 0x00000048ae0e7824 */ /* 0x000fc600078e02ad */
[----:B------:R-:W-:-:S04]  /*2ed0*/  IADD3 R5, P0, R5, R6, RZ ;  /* 0x0000000605057210 */ /* 0x000fc80007f1e0ff */
[----:B------:R-:W-:Y:S02]  /*2ee0*/  LEA.HI.X.SX32 R10, R6, R7, 0x1, P0 ;  /* 0x00000007060a7211 */ /* 0x000fe400000f0eff */
[----:B------:R-:W-:-:S04]  /*2ef0*/  LEA R6, P0, R5, c[0x0][0x168], 0x1 ;  /* 0x00005a0005067a11 */ /* 0x000fc800078008ff */
[----:B------:R-:W-:Y:S01]  /*2f00*/  LEA.HI.X R7, R5, c[0x0][0x16c], R10, 0x1, P0 ;  /* 0x00005b0005077a11 */ /* 0x000fe200000f0c0a */
[----:B------:R-:W-:-:S05]  /*2f10*/  IMAD R5, R14, 0x2, R11 ;  /* 0x000000020e057824 */ /* 0x000fca00078e020b */
[----:B------:R-:W-:Y:S01]  /*2f20*/  @!PT LDS RZ, [RZ] ;  /* 0x00000000fffff984 */ /* 0x000fe20000000800 */
[----:B------:R-:W-:Y:S01]  /*2f30*/  @!PT LDS RZ, [RZ] ;  /* 0x00000000fffff984 */ /* 0x000fe20000000800 */
[----:B------:R-:W-:Y:S01]  /*2f40*/  @!PT LDS RZ, [RZ] ;  /* 0x00000000fffff984 */ /* 0x000fe20000000800 */
[----:B------:R1:W-:Y:S03]  /*2f50*/  LDGSTS.E.128 [R5], [R6.64] ;  /* 0x0000000006057fae */ /* 0x0003e6000b921c44 */
.L_x_44:
[----:B------:R-:W-:Y:S05]  /*2f60*/  BSYNC B2 ;  /* 0x0000000000027941 */ /* 0x000fea0003800000 */
.L_x_43:
[----:B-1----:R-:W-:Y:S01]  /*2f70*/  IADD3 R5, R12, 0x20, RZ ;  /* 0x000000200c057810 */ /* 0x002fe20007ffe0ff */
[----:B------:R-:W-:Y:S05]  /*2f80*/  @!P1 BRA `(.L_x_42) ;  /* 0x0000028000009947 */ /* 0x000fea0003800000 */
[----:B------:R-:W-:Y:S01]  /*2f90*/  IMAD.IADD R5, R0, 0x1, R175 ;  /* 0x0000000100057824 */ /* 0x000fe200078e02af */
[----:B------:R-:W-:Y:S01]  /*2fa0*/  BSSY B2, `(.L_x_45) ;  /* 0x0000012000027945 */ /* 0x000fe20003800000 */
[----:B------:R-:W-:Y:S01]  /*2fb0*/  IMAD.IADD R6, R176, 0x1, R9 ;  /* 0x00000001b0067824 */ /* 0x000fe200078e0209 */
[----:B------:R-:W-:Y:S02]  /*2fc0*/  ISETP.NE.AND P1, PT, R8, 0x2, PT ;  /* 0x000000020800780c */ /* 0x000fe40003f25270 */
[----:B------:R-:W-:-:S04]  /*2fd0*/  ISETP.GE.AND P0, PT, R5, c[0x0][0x17c], PT ;  /* 0x00005f0005007a0c */ /* 0x000fc80003f06270 */
        /* <DEDUP_REMOVED lines=14> */
.L_x_46:
[----:B------:R-:W-:Y:S05]  /*30c0*/  BSYNC B2 ;  /* 0x0000000000027941 */ /* 0x000fea0003800000 */
.L_x_45:
[----:B-1----:R-:W-:Y:S01]  /*30d0*/  IADD3 R5, R12, 0x40, RZ ;  /* 0x000000400c057810 */ /* 0x002fe20007ffe0ff */
[----:B------:R-:W-:Y:S05]  /*30e0*/  @!P1 BRA `(.L_x_42) ;  /* 0x0000012000009947 */ /* 0x000fea0003800000 */
[----:B------:R-:W-:Y:S01]  /*30f0*/  IMAD.IADD R6, R0, 0x1, R177 ;  /* 0x0000000100067824 */ /* 0x000fe200078e02b1 */
[----:B------:R-:W-:Y:S01]  /*3100*/  IADD3 R5, R12, 0x60, RZ ;  /* 0x000000600c057810 */ /* 0x000fe20007ffe0ff */
[----:B------:R-:W-:-:S03]  /*3110*/  IMAD.IADD R7, R178, 0x1, R9 ;  /* 0x00000001b2077824 */ /* 0x000fc600078e0209 */
        /* <DEDUP_REMOVED lines=15> */
.L_x_42:
[----:B------:R-:W-:Y:S05]  /*3210*/  BSYNC B1 ;  /* 0x0000000000017941 */ /* 0x000fea0003800000 */
.L_x_41:
[----:B------:R-:W-:-:S13]  /*3220*/  ISETP.GE.U32.AND P0, PT, R13, 0x60, PT ;  /* 0x000000600d00780c */ /* 0x000fda0003f06070 */
[----:B------:R-:W-:Y:S05]  /*3230*/  @!P0 BRA `(.L_x_40) ;  /* 0x000006d000008947 */ /* 0x000fea0003800000 */
.L_x_49:
[C---:B-1----:R-:W-:Y:S01]  /*3240*/  IMAD.SHL.U32 R6, R5.reuse, 0x8, RZ ;  /* 0x0000000805067824 */ /* 0x042fe200078e00ff */
[C---:B------:R-:W-:Y:S01]  /*3250*/  IADD3 R8, R5.reuse, 0x20, RZ ;  /* 0x0000002005087810 */ /* 0x040fe20007ffe0ff */
[----:B------:R-:W-:Y:S01]  /*3260*/  BSSY B1, `(.L_x_47) ;  /* 0x0000068000017945 */ /* 0x000fe20003800000 */
[----:B------:R-:W-:Y:S02]  /*3270*/  IADD3 R10, R5, 0x40, RZ ;  /* 0x00000040050a7810 */ /* 0x000fe40007ffe0ff */
[----:B------:R-:W-:Y:S02]  /*3280*/  SHF.R.S32.HI R7, RZ, 0x1f, R6 ;  /* 0x0000001fff077819 */ /* 0x000fe40000011406 */
[----:B------:R-:W-:Y:S01]  /*3290*/  SHF.R.S32.HI R9, RZ, 0x1f, R8 ;  /* 0x0000001fff097819 */ /* 0x000fe20000011408 */
[----:B------:R-:W-:Y:S01]  /*32a0*/  IMAD.SHL.U32 R12, R10, 0x8, RZ ;  /* 0x000000080a0c7824 */ /* 0x000fe200078e00ff */
[----:B------:R-:W-:Y:S02]  /*32b0*/  LEA.HI R7, R7, R6, RZ, 0x6 ;  /* 0x0000000607077211 */ /* 0x000fe400078f30ff */
[----:B------:R-:W-:Y:S01]  /*32c0*/  LEA.HI R9, R9, R8, RZ, 0x3 ;  /* 0x0000000809097211 */ /* 0x000fe200078f18ff */
[----:B------:R-:W-:Y:S01]  /*32d0*/  IMAD.SHL.U32 R8, R8, 0x8, RZ ;  /* 0x0000000808087824 */ /* 0x000fe200078e00ff */
[----:B------:R-:W-:-:S02]  /*32e0*/  LOP3.LUT R7, R7, 0xffffffc0, RZ, 0xc0, !PT ;  /* 0xffffffc007077812 */ /* 0x000fc400078ec0ff */
[----:B------:R-:W-:Y:S02]  /*32f0*/  SHF.R.S32.HI R11, RZ, 0x1f, R10 ;  /* 0x0000001fff0b7819 */ /* 0x000fe4000001140a */
[----:B------:R-:W-:Y:S01]  /*3300*/  SHF.R.S32.HI R13, RZ, 0x1f, R12 ;  /* 0x0000001fff0d7819 */ /* 0x000fe2000001140c */
[----:B------:R-:W-:Y:S01]  /*3310*/  IMAD.IADD R17, R6, 0x1, -R7 ;  /* 0x0000000106117824 */ /* 0x000fe200078e0a07 */
[----:B------:R-:W-:Y:S02]  /*3320*/  LEA.HI R10, R11, R10, RZ, 0x3 ;  /* 0x0000000a0b0a7211 */ /* 0x000fe400078f18ff */
[----:B------:R-:W-:Y:S01]  /*3330*/  SHF.R.S32.HI R11, RZ, 0x1f, R8 ;  /* 0x0000001fff0b7819 */ /* 0x000fe20000011408 */
[----:B------:R-:W-:Y:S01]  /*3340*/  IMAD.IADD R18, R0, 0x1, R17 ;  /* 0x0000000100127824 */ /* 0x000fe200078e0211 */
[----:B------:R-:W-:Y:S02]  /*3350*/  SHF.R.S32.HI R6, RZ, 0x1f, R5 ;  /* 0x0000001fff067819 */ /* 0x000fe40000011405 */
[----:B------:R-:W-:-:S02]  /*3360*/  LEA.HI R11, R11, R8, RZ, 0x6 ;  /* 0x000000080b0b7211 */ /* 0x000fc400078f30ff */
[----:B------:R-:W-:Y:S02]  /*3370*/  LEA.HI R6, R6, R5, RZ, 0x3 ;  /* 0x0000000506067211 */ /* 0x000fe400078f18ff */
[----:B------:R-:W-:Y:S02]  /*3380*/  LOP3.LUT R11, R11, 0xffffffc0, RZ, 0xc0, !PT ;  /* 0xffffffc00b0b7812 */ /* 0x000fe400078ec0ff */
[----:B------:R-:W-:Y:S02]  /*3390*/  SHF.R.S32.HI R16, RZ, 0x3, R6 ;  /* 0x00000003ff107819 */ /* 0x000fe40000011406 */
[----:B------:R-:W-:Y:S01]  /*33a0*/  LEA.HI R13, R13, R12, RZ, 0x6 ;  /* 0x0000000c0d0d7211 */ /* 0x000fe200078f30ff */
[----:B------:R-:W-:Y:S01]  /*33b0*/  IMAD.IADD R19, R8, 0x1, -R11 ;  /* 0x0000000108137824 */ /* 0x000fe200078e0a0b */
[----:B------:R-:W-:Y:S01]  /*33c0*/  SHF.R.S32.HI R11, RZ, 0x3, R9 ;  /* 0x00000003ff0b7819 */ /* 0x000fe20000011409 */
[----:B------:R-:W-:Y:S01]  /*33d0*/  IMAD R6, R172, 0x40, R16 ;  /* 0x00000040ac067824 */ /* 0x000fe200078e0210 */
[----:B------:R-:W-:Y:S01]  /*33e0*/  IADD3 R14, R5, 0x60, RZ ;  /* 0x00000060050e7810 */ /* 0x000fe20007ffe0ff */
[----:B------:R-:W-:Y:S01]  /*33f0*/  IMAD.IADD R21, R0, 0x1, R19 ;  /* 0x0000000100157824 */ /* 0x000fe200078e0213 */
[----:B------:R-:W-:-:S02]  /*3400*/  LOP3.LUT R13, R13, 0xffffffc0, RZ, 0xc0, !PT ;  /* 0xffffffc00d0d7812 */ /* 0x000fc400078ec0ff */
[----:B------:R-:W-:Y:S01]  /*3410*/  IADD3 R9, R6, 0x40, RZ ;  /* 0x0000004006097810 */ /* 0x000fe20007ffe0ff */
[----:B------:R-:W-:Y:S01]  /*3420*/  IMAD R6, R172, 0x40, R11 ;  /* 0x00000040ac067824 */ /* 0x000fe200078e020b */
[----:B------:R-:W-:Y:S01]  /*3430*/  SHF.R.S32.HI R23, RZ, 0x3, R10 ;  /* 0x00000003ff177819 */ /* 0x000fe2000001140a */
[----:B------:R-:W-:Y:S01]  /*3440*/  IMAD.SHL.U32 R15, R14, 0x8, RZ ;  /* 0x000000080e0f7824 */ /* 0x000fe200078e00ff */
[----:B------:R-:W-:Y:S01]  /*3450*/  ISETP.GE.AND P1, PT, R18, c[0x0][0x17c], PT ;  /* 0x00005f0012007a0c */ /* 0x000fe20003f26270 */
[----:B------:R-:W-:Y:S01]  /*3460*/  IMAD.IADD R20, R12, 0x1, -R13 ;  /* 0x000000010c147824 */ /* 0x000fe200078e0a0d */
[----:B------:R-:W-:Y:S01]  /*3470*/  IADD3 R12, R6, 0x40, RZ ;  /* 0x00000040060c7810 */ /* 0x000fe20007ffe0ff */
[----:B------:R-:W-:Y:S01]  /*3480*/  IMAD R7, R172, 0x40, R23 ;  /* 0x00000040ac077824 */ /* 0x000fe200078e0217 */
[----:B------:R-:W-:Y:S01]  /*3490*/  ISETP.GE.AND P0, PT, R21, c[0x0][0x17c], PT ;  /* 0x00005f0015007a0c */ /* 0x000fe20003f06270 */
[----:B------:R-:W-:Y:S01]  /*34a0*/  IMAD.IADD R25, R0, 0x1, R20 ;  /* 0x0000000100197824 */ /* 0x000fe200078e0214 */
[----:B------:R-:W-:-:S02]  /*34b0*/  ISETP.GE.OR P1, PT, R9, c[0x0][0x180], P1 ;  /* 0x0000600009007a0c */ /* 0x000fc40000f26670 */
[----:B------:R-:W-:Y:S02]  /*34c0*/  SHF.R.S32.HI R8, RZ, 0x1f, R15 ;  /* 0x0000001fff087819 */ /* 0x000fe4000001140f */
[----:B------:R-:W-:Y:S02]  /*34d0*/  ISETP.GE.OR P0, PT, R12, c[0x0][0x180], P0 ;  /* 0x000060000c007a0c */ /* 0x000fe40000706670 */
[----:B------:R-:W-:Y:S02]  /*34e0*/  LEA.HI R8, R8, R15, RZ, 0x6 ;  /* 0x0000000f08087211 */ /* 0x000fe400078f30ff */
[----:B------:R-:W-:Y:S02]  /*34f0*/  IADD3 R22, R7, 0x40, RZ ;  /* 0x0000004007167810 */ /* 0x000fe40007ffe0ff */
[----:B------:R-:W-:Y:S02]  /*3500*/  ISETP.GE.AND P2, PT, R25, c[0x0][0x17c], PT ;  /* 0x00005f0019007a0c */ /* 0x000fe40003f46270 */
[----:B------:R-:W-:Y:S01]  /*3510*/  SHF.R.S32.HI R7, RZ, 0x1f, R14 ;  /* 0x0000001fff077819 */ /* 0x000fe2000001140e */
[----:B------:R-:W-:Y:S01]  /*3520*/  @!P1 IMAD R6, R16, 0x48, R17 ;  /* 0x0000004810069824 */ /* 0x000fe200078e0211 */
[----:B------:R-:W-:-:S02]  /*3530*/  ISETP.GE.OR P2, PT, R22, c[0x0][0x180], P2 ;  /* 0x0000600016007a0c */ /* 0x000fc40001746670 */
[----:B------:R-:W-:Y:S02]  /*3540*/  LOP3.LUT R8, R8, 0xffffffc0, RZ, 0xc0, !PT ;  /* 0xffffffc008087812 */ /* 0x000fe400078ec0ff */
[----:B------:R-:W-:Y:S01]  /*3550*/  LEA.HI R14, R7, R14, RZ, 0x3 ;  /* 0x0000000e070e7211 */ /* 0x000fe200078f18ff */
[----:B------:R-:W-:Y:S01]  /*3560*/  @!P1 IMAD R7, R9, c[0x0][0x17c], RZ ;  /* 0x00005f0009079a24 */ /* 0x000fe200078e02ff */
[----:B------:R-:W-:Y:S01]  /*3570*/  @!P1 SHF.R.S32.HI R10, RZ, 0x1f, R18 ;  /* 0x0000001fff0a9819 */ /* 0x000fe20000011412 */
[----:B------:R-:W-:Y:S01]  /*3580*/  IMAD.IADD R24, R15, 0x1, -R8 ;  /* 0x000000010f187824 */ /* 0x000fe200078e0a08 */
[----:B------:R-:W-:Y:S01]  /*3590*/  @!P0 LOP3.LUT R15, R4, 0x1, RZ, 0xc0, !PT ;  /* 0x00000001040f8812 */ /* 0x000fe200078ec0ff */
[----:B------:R-:W-:Y:S01]  /*35a0*/  @!P0 IMAD R8, R11, 0x48, R19 ;  /* 0x000000480b088824 */ /* 0x000fe200078e0213 */
[----:B------:R-:W-:Y:S02]  /*35b0*/  @!P1 IADD3 R18, P3, R18, R7, RZ ;  /* 0x0000000712129210 */ /* 0x000fe40007f7e0ff */
[----:B------:R-:W-:Y:S01]  /*35c0*/  @!P1 LOP3.LUT R13, R4, 0x1, RZ, 0xc0, !PT ;  /* 0x00000001040d9812 */ /* 0x000fe200078ec0ff */
[----:B------:R-:W-:Y:S01]  /*35d0*/  @!P0 IMAD R15, R15, 0x1200, R8 ;  /* 0x000012000f0f8824 */ /* 0x000fe200078e0208 */
[----:B------:R-:W-:Y:S01]  /*35e0*/  @!P1 LEA.HI.X.SX32 R7, R7, R10, 0x1, P3 ;  /* 0x0000000a07079211 */ /* 0x000fe200018f0eff */
[----:B------:R-:W-:Y:S01]  /*35f0*/  @!P0 IMAD R8, R12, c[0x0][0x17c], RZ ;  /* 0x00005f000c088a24 */ /* 0x000fe200078e02ff */
[----:B------:R-:W-:Y:S01]  /*3600*/  @!P0 SHF.R.S32.HI R11, RZ, 0x1f, R21 ;  /* 0x0000001fff0b8819 */ /* 0x000fe20000011415 */
[----:B------:R-:W-:Y:S01]  /*3610*/  @!P2 IMAD R10, R22, c[0x0][0x17c], RZ ;  /* 0x00005f00160aaa24 */ /* 0x000fe200078e02ff */
[----:B------:R-:W-:Y:S01]  /*3620*/  @!P2 SHF.R.S32.HI R19, RZ, 0x1f, R25 ;  /* 0x0000001fff13a819 */ /* 0x000fe20000011419 */
[----:B------:R-:W-:Y:S01]  /*3630*/  @!P1 IMAD R13, R13, 0x1200, R6 ;  /* 0x000012000d0d9824 */ /* 0x000fe200078e0206 */
[----:B------:R-:W-:Y:S01]  /*3640*/  @!P1 LEA R6, P3, R18, c[0x0][0x168], 0x1 ;  /* 0x00005a0012069a11 */ /* 0x000fe200078608ff */
[----:B------:R-:W-:Y:S01]  /*3650*/  @!P2 IMAD R9, R23, 0x48, R20 ;  /* 0x000000481709a824 */ /* 0x000fe200078e0214 */
[----:B------:R-:W-:Y:S01]  /*3660*/  @!P0 IADD3 R16, P4, R21, R8, RZ ;  /* 0x0000000815108210 */ /* 0x000fe20007f9e0ff */
[----:B------:R-:W-:Y:S01]  /*3670*/  @!P1 IMAD.SHL.U32 R13, R13, 0x2, RZ ;  /* 0x000000020d0d9824 */ /* 0x000fe200078e00ff */
[----:B------:R-:W-:Y:S01]  /*3680*/  @!P2 LOP3.LUT R20, R4, 0x1, RZ, 0xc0, !PT ;  /* 0x000000010414a812 */ /* 0x000fe200078ec0ff */
[----:B------:R-:W-:Y:S01]  /*3690*/  @!P0 IMAD.SHL.U32 R15, R15, 0x2, RZ ;  /* 0x000000020f0f8824 */ /* 0x000fe200078e00ff */
[----:B------:R-:W-:-:S02]  /*36a0*/  @!P2 IADD3 R12, P5, R25, R10, RZ ;  /* 0x0000000a190ca210 */ /* 0x000fc40007fbe0ff */
[----:B------:R-:W-:Y:S01]  /*36b0*/  @!P1 LEA.HI.X R7, R18, c[0x0][0x16c], R7, 0x1, P3 ;  /* 0x00005b0012079a11 */ /* 0x000fe200018f0c07 */
[----:B------:R-:W-:Y:S01]  /*36c0*/  @!P2 IMAD R17, R20, 0x1200, R9 ;  /* 0x000012001411a824 */ /* 0x000fe200078e0209 */
[----:B------:R-:W-:Y:S02]  /*36d0*/  @!P0 LEA.HI.X.SX32 R11, R8, R11, 0x1, P4 ;  /* 0x0000000b080b8211 */ /* 0x000fe400020f0eff */
[----:B------:R-:W-:Y:S01]  /*36e0*/  @!P2 LEA.HI.X.SX32 R19, R10, R19, 0x1, P5 ;  /* 0x000000130a13a211 */ /* 0x000fe200028f0eff */
[----:B------:R-:W-:Y:S01]  /*36f0*/  @!P2 IMAD.SHL.U32 R17, R17, 0x2, RZ ;  /* 0x000000021111a824 */ /* 0x000fe200078e00ff */
[----:B------:R-:W-:Y:S01]  /*3700*/  @!P0 LEA R8, P3, R16, c[0x0][0x168], 0x1 ;  /* 0x00005a0010088a11 */ /* 0x000fe200078608ff */
[----:B------:R-:W-:Y:S01]  /*3710*/  @!PT LDS RZ, [RZ] ;  /* 0x00000000fffff984 */ /* 0x000fe20000000800 */
[----:B------:R-:W-:Y:S01]  /*3720*/  @!PT LDS RZ, [RZ] ;  /* 0x00000000fffff984 */ /* 0x000fe20000000800 */
[----:B------:R-:W-:Y:S01]  /*3730*/  @!PT LDS RZ, [RZ] ;  /* 0x00000000fffff984 */ /* 0x000fe20000000800 */
[----:B------:R1:W-:Y:S01]  /*3740*/  @!P1 LDGSTS.E.128 [R13+0x12080], [R6.64] ;  /* 0x12080000060d9fae */ /* 0x0003e2000b921c44 */
[----:B------:R-:W-:Y:S02]  /*3750*/  @!P2 LEA R10, P4, R12, c[0x0][0x168], 0x1 ;  /* 0x00005a000c0aaa11 */ /* 0x000fe400078808ff */
[----:B------:R-:W-:-:S02]  /*3760*/  SHF.R.S32.HI R21, RZ, 0x3, R14 ;  /* 0x00000003ff157819 */ /* 0x000fc4000001140e */
[----:B------:R-:W-:Y:S02]  /*3770*/  @!P0 LEA.HI.X R9, R16, c[0x0][0x16c], R11, 0x1, P3 ;  /* 0x00005b0010098a11 */ /* 0x000fe400018f0c0b */
[----:B------:R-:W-:Y:S01]  /*3780*/  @!P2 LEA.HI.X R11, R12, c[0x0][0x16c], R19, 0x1, P4 ;  /* 0x00005b000c0baa11 */ /* 0x000fe200020f0c13 */
[----:B------:R-:W-:Y:S02]  /*3790*/  IMAD R12, R172, 0x40, R21 ;  /* 0x00000040ac0c7824 */ /* 0x000fe400078e0215 */
[----:B------:R-:W-:Y:S01]  /*37a0*/  IMAD.IADD R19, R0, 0x1, R24 ;  /* 0x0000000100137824 */ /* 0x000fe200078e0218 */
[----:B------:R1:W-:Y:S01]  /*37b0*/  @!P0 LDGSTS.E.128 [R15+0x12080], [R8.64] ;  /* 0x12080000080f8fae */ /* 0x0003e2000b921c44 */
[----:B------:R-:W-:Y:S02]  /*37c0*/  ISETP.GE.AND P0, PT, R5, 0x180, PT ;  /* 0x000001800500780c */ /* 0x000fe40003f06270 */
[----:B------:R-:W-:Y:S01]  /*37d0*/  IADD3 R14, R12, 0x40, RZ ;  /* 0x000000400c0e7810 */ /* 0x000fe20007ffe0ff */
[----:B------:R1:W-:Y:S01]  /*37e0*/  @!P2 LDGSTS.E.128 [R17+0x12080], [R10.64] ;  /* 0x120800000a11afae */ /* 0x0003e2000b921c44 */
[----:B------:R-:W-:-:S02]  /*37f0*/  ISETP.GE.AND P1, PT, R19, c[0x0][0x17c], PT ;  /* 0x00005f0013007a0c */ /* 0x000fc40003f26270 */
[----:B------:R-:W-:Y:S02]  /*3800*/  IADD3 R12, R5, 0x80, RZ ;  /* 0x00000080050c7810 */ /* 0x000fe40007ffe0ff */
[----:B------:R-:W-:-:S13]  /*3810*/  ISETP.GE.OR P1, PT, R14, c[0x0][0x180], P1 ;  /* 0x000060000e007a0c */ /* 0x000fda0000f26670 */
        /* <DEDUP_REMOVED lines=12> */
.L_x_48:
[----:B-1----:R-:W-:Y:S05]  /*38e0*/  BSYNC B1 ;  /* 0x0000000000017941 */ /* 0x002fea0003800000 */
.L_x_47:
[----:B------:R-:W-:Y:S01]  /*38f0*/  IMAD.MOV.U32 R5, RZ, RZ, R12 ;  /* 0x000000ffff057224 */ /* 0x000fe200078e000c */
[----:B------:R-:W-:Y:S05]  /*3900*/  @!P0 BRA `(.L_x_49) ;  /* 0xfffff93000008947 */ /* 0x000fea000383ffff */
.L_x_40:
[----:B------:R-:W-:Y:S05]  /*3910*/  BSYNC B0 ;  /* 0x0000000000007941 */ /* 0x000fea0003800000 */
.L_x_39:
[----:B------:R-:W0:Y:S01]  /*3920*/  LDGDEPBAR ;  /* 0x00000000000079af */ /* 0x000e220000000000 */
[----:B------:R-:W-:-:S05]  /*3930*/  DEPBAR.LE SB0, 0x0 ;  /* 0x000080000000791a */ /* 0x000fca0000000000 */
.L_x_26:
[----:B------:R-:W-:Y:S02]  /*3940*/  WARPSYNC 0xffffffff ;  /* 0xffffffff00007948 */ /* 0x000fe40003800000 */
[----:B------:R-:W-:Y:S01]  /*3950*/  IADD3 R172, R172, 0x1, RZ ;  /* 0x00000001acac7810 */ /* 0x000fe20007ffe0ff */
[----:B------:R-:W-:Y:S03]  /*3960*/  BAR.SYNC.DEFER_BLOCKING 0x0 ;  /* 0x0000000000007b1d */ /* 0x000fe60000010000 */
[----:B------:R-:W-:-:S13]  /*3970*/  ISETP.GE.AND P0, PT, R172, R179, PT ;  /* 0x000000b3ac00720c */ /* 0x000fda0003f06270 */
[----:B------:R-:W-:Y:S01]  /*3980*/  @P0 CALL.REL.NOINC `(.L_x_23) ;  /* 0x0000001000000944 */ /* 0x000fe20003c00000 */
[----:B------:R-:W-:Y:S05]  /*3990*/  BRA `(.L_x_50) ;  /* 0xffffe0f000007947 */ /* 0x000fea000383ffff */
.L_x_23:
[----:B------:R-:W2:Y:S02]  /*39a0*/  S2R R4, SR_TID.X ;  /* 0x0000000000047919 */ /* 0x000ea40000002100 */
[----:B--2---:R-:W-:-:S13]  /*39b0*/  ISETP.GE.AND P0, PT, R4, 0x20, PT ;  /* 0x000000200400780c */ /* 0x004fda0003f06270 */
[----:B------:R-:W-:Y:S05]  /*39c0*/  @!P0 EXIT ;  /* 0x000000000000894d */ /* 0x000fea0003800000 */
[----:B------:R-:W-:Y:S02]  /*39d0*/  IADD3 R171, R171, -0x1, RZ ;  /* 0xffffffffabab7810 */ /* 0x000fe40007ffe0ff */
[C---:B------:R-:W-:Y:S02]  /*39e0*/  ISETP.GE.AND P2, PT, R0.reuse, c[0x0][0x17c], PT ;  /* 0x00005f0000007a0c */ /* 0x040fe40003f46270 */
[C---:B-1----:R-:W-:Y:S01]  /*39f0*/  IADD3 R6, R0.reuse, 0x10, RZ ;  /* 0x0000001000067810 */ /* 0x042fe20007ffe0ff */
[----:B------:R-:W-:Y:S01]  /*3a00*/  IMAD R170, R171, 0x55, R170 ;  /* 0x00000055abaa7824 */ /* 0x000fe200078e02aa */
[C---:B------:R-:W-:Y:S02]  /*3a10*/  IADD3 R5, R0.reuse, 0x20, RZ ;  /* 0x0000002000057810 */ /* 0x040fe40007ffe0ff */
[----:B------:R-:W-:Y:S01]  /*3a20*/  IADD3 R4, R0, 0x30, RZ ;  /* 0x0000003000047810 */ /* 0x000fe20007ffe0ff */
[C---:B------:R-:W-:Y:S01]  /*3a30*/  IMAD R13, R170.reuse, c[0x0][0x17c], RZ ;  /* 0x00005f00aa0d7a24 */ /* 0x040fe200078e02ff */
[----:B------:R-:W-:-:S02]  /*3a40*/  ISETP.GE.OR P5, PT, R170, c[0x0][0x178], P2 ;  /* 0x00005e00aa007a0c */ /* 0x000fc400017a6670 */
[----:B------:R-:W-:Y:S02]  /*3a50*/  ISETP.GE.AND P3, PT, R6, c[0x0][0x17c], PT ;  /* 0x00005f0006007a0c */ /* 0x000fe40003f66270 */
[----:B------:R-:W-:Y:S02]  /*3a60*/  ISETP.GE.AND P0, PT, R5, c[0x0][0x17c], PT ;  /* 0x00005f0005007a0c */ /* 0x000fe40003f06270 */
[----:B------:R-:W-:Y:S02]  /*3a70*/  ISETP.GE.AND P1, PT, R4, c[0x0][0x17c], PT ;  /* 0x00005f0004007a0c */ /* 0x000fe40003f26270 */
[C---:B------:R-:W-:Y:S02]  /*3a80*/  ISETP.GE.OR P4, PT, R170.reuse, c[0x0][0x178], P3 ;  /* 0x00005e00aa007a0c */ /* 0x040fe40001f86670 */
[----:B------:R-:W-:Y:S02]  /*3a90*/  IADD3 R14, R170, 0x10, RZ ;  /* 0x00000010aa0e7810 */ /* 0x000fe40007ffe0ff */
[----:B------:R-:W-:Y:S01]  /*3aa0*/  SHF.R.S32.HI R17, RZ, 0x1f, R13 ;  /* 0x0000001fff117819 */ /* 0x000fe2000001140d */
[----:B------:R-:W-:Y:S08]  /*3ab0*/  @P5 BRA `(.L_x_51) ;  /* 0x0000013000005947 */ /* 0x000ff00003800000 */
[----:B------:R-:W1:Y:S01]  /*3ac0*/  S2R R8, SR_LANEID ;  /* 0x0000000000087919 */ /* 0x000e620000000000 */
[----:B------:R-:W-:Y:S01]  /*3ad0*/  IMAD.MOV.U32 R15, RZ, RZ, c[0x0][0x17c] ;  /* 0x00005f00ff0f7624 */ /* 0x000fe200078e00ff */
[----:B------:R-:W-:Y:S01]  /*3ae0*/  IADD3 R10, P5, R0, R13, RZ ;  /* 0x0000000d000a7210 */ /* 0x000fe20007fbe0ff */
[----:B------:R-:W-:Y:S01]  /*3af0*/  IMAD.MOV.U32 R9, RZ, RZ, RZ ;  /* 0x000000ffff097224 */ /* 0x000fe200078e00ff */
[----:B------:R-:W-:Y:S02]  /*3b00*/  WARPSYNC 0xffffffff ;  /* 0xffffffff00007948 */ /* 0x000fe40003800000 */
[----:B------:R-:W-:-:S02]  /*3b10*/  SHF.R.U32.HI R15, RZ, 0x1, R15 ;  /* 0x00000001ff0f7819 */ /* 0x000fc4000001160f */
[----:B------:R-:W-:Y:S02]  /*3b20*/  LEA.HI.X.SX32 R19, R0, R17, 0x1, P5 ;  /* 0x0000001100137211 */ /* 0x000fe400028f0eff */
[----:B------:R-:W-:Y:S02]  /*3b30*/  LEA R11, P5, R10, c[0x0][0x170], 0x1 ;  /* 0x00005c000a0b7a11 */ /* 0x000fe400078a08ff */
[----:B-1----:R-:W-:Y:S02]  /*3b40*/  SHF.R.U32.HI R7, RZ, 0x2, R8 ;  /* 0x00000002ff077819 */ /* 0x002fe40000011608 */
[----:B------:R-:W-:-:S05]  /*3b50*/  LOP3.LUT R8, R8, 0x3, RZ, 0xc0, !PT ;  /* 0x0000000308087812 */ /* 0x000fca00078ec0ff */
[----:B------:R-:W-:Y:S01]  /*3b60*/  IMAD.WIDE.U32 R8, R7, R15, R8 ;  /* 0x0000000f07087225 */ /* 0x000fe200078e0008 */
[----:B------:R-:W-:-:S04]  /*3b70*/  LEA.HI.X R7, R10, c[0x0][0x174], R19, 0x1, P5 ;  /* 0x00005d000a077a11 */ /* 0x000fc800028f0c13 */
[----:B------:R-:W-:-:S04]  /*3b80*/  LEA R10, P5, R8, R11, 0x2 ;  /* 0x0000000b080a7211 */ /* 0x000fc800078a10ff */
[----:B------:R-:W-:-:S05]  /*3b90*/  LEA.HI.X R11, R8, R7, R9, 0x2, P5 ;  /* 0x00000007080b7211 */ /* 0x000fca00028f1409 */
[----:B------:R-:W-:Y:S01]  /*3ba0*/  IMAD.WIDE.U32 R8, R15, 0x20, R10 ;  /* 0x000000200f087825 */ /* 0x000fe200078e000a */
[----:B------:R1:W-:Y:S04]  /*3bb0*/  STG.E [R10.64], R168 ;  /* 0x000000a80a007986 */ /* 0x0003e8000c101904 */
[----:B------:R1:W-:Y:S04]  /*3bc0*/  STG.E [R8.64], R169 ;  /* 0x000000a908007986 */ /* 0x0003e8000c101904 */
[----:B------:R1:W-:Y:S04]  /*3bd0*/  STG.E [R10.64+0x10], R158 ;  /* 0x0000109e0a007986 */ /* 0x0003e8000c101904 */
[----:B------:R1:W-:Y:S02]  /*3be0*/  STG.E [R8.64+0x10], R159 ;  /* 0x0000109f08007986 */ /* 0x0003e4000c101904 */
.L_x_51:
[----:B------:R-:W-:Y:S05]  /*3bf0*/  @P4 BRA `(.L_x_52) ;  /* 0x0000013000004947 */ /* 0x000fea0003800000 */
[----:B-1----:R-:W1:Y:S01]  /*3c00*/  S2R R8, SR_LANEID ;  /* 0x0000000000087919 */ /* 0x002e620000000000 */
        /* <DEDUP_REMOVED lines=18> */
.L_x_52:
[C---:B------:R-:W-:Y:S01]  /*3d30*/  ISETP.GE.OR P6, PT, R170.reuse, c[0x0][0x178], P0 ;  /* 0x00005e00aa007a0c */ /* 0x040fe200007c6670 */
[----:B------:R-:W-:Y:S01]  /*3d40*/  IMAD.MOV.U32 R7, RZ, RZ, c[0x0][0x17c] ;  /* 0x00005f00ff077624 */ /* 0x000fe200078e00ff */
[----:B------:R-:W-:-:S02]  /*3d50*/  ISETP.GE.OR P5, PT, R170, c[0x0][0x178], P1 ;  /* 0x00005e00aa007a0c */ /* 0x000fc40000fa6670 */
[----:B------:R-:W-:-:S09]  /*3d60*/  ISETP.GE.OR P4, PT, R14, c[0x0][0x178], P2 ;  /* 0x00005e000e007a0c */ /* 0x000fd20001786670 */
[----:B------:R-:W-:Y:S05]  /*3d70*/  @P6 BRA `(.L_x_53) ;  /* 0x0000013000006947 */ /* 0x000fea0003800000 */
[----:B-1----:R-:W1:Y:S01]  /*3d80*/  S2R R8, SR_LANEID ;  /* 0x0000000000087919 */ /* 0x002e620000000000 */
[----:B------:R-:W-:Y:S01]  /*3d90*/  IMAD.MOV.U32 R9, RZ, RZ, c[0x0][0x17c] ;  /* 0x00005f00ff097624 */ /* 0x000fe200078e00ff */
[----:B------:R-:W-:Y:S01]  /*3da0*/  IADD3 R12, P6, R13, R5, RZ ;  /* 0x000000050d0c7210 */ /* 0x000fe20007fde0ff */
[----:B------:R-:W-:Y:S03]  /*3db0*/  WARPSYNC 0xffffffff ;  /* 0xffffffff00007948 */ /* 0x000fe60003800000 */
[----:B------:R-:W-:Y:S01]  /*3dc0*/  SHF.R.U32.HI R21, RZ, 0x1, R9 ;  /* 0x00000001ff157819 */ /* 0x000fe20000011609 */
[----:B------:R-:W-:Y:S01]  /*3dd0*/  IMAD.MOV.U32 R9, RZ, RZ, RZ ;  /* 0x000000ffff097224 */ /* 0x000fe200078e00ff */
[----:B------:R-:W-:Y:S02]  /*3de0*/  LEA.HI.X.SX32 R19, R5, R17, 0x1, P6 ;  /* 0x0000001105137211 */ /* 0x000fe400030f0eff */
[----:B------:R-:W-:-:S02]  /*3df0*/  LEA R15, P6, R12, c[0x0][0x170], 0x1 ;  /* 0x00005c000c0f7a11 */ /* 0x000fc400078c08ff */
        /* <DEDUP_REMOVED lines=11> */
.L_x_53:
[----:B------:R-:W-:Y:S05]  /*3eb0*/  @P5 BRA `(.L_x_54) ;  /* 0x0000013000005947 */ /* 0x000fea0003800000 */
[----:B-1----:R-:W1:Y:S01]  /*3ec0*/  S2R R8, SR_LANEID ;  /* 0x0000000000087919 */ /* 0x002e620000000000 */
[----:B------:R-:W-:Y:S01]  /*3ed0*/  IMAD.MOV.U32 R9, RZ, RZ, c[0x0][0x17c] ;  /* 0x00005f00ff097624 */ /* 0x000fe200078e00ff */
[----:B------:R-:W-:Y:S01]  /*3ee0*/  IADD3 R12, P5, R13, R4, RZ ;  /* 0x000000040d0c7210 */ /* 0x000fe20007fbe0ff */
[----:B------:R-:W-:Y:S03]  /*3ef0*/  WARPSYNC 0xffffffff ;  /* 0xffffffff00007948 */ /* 0x000fe60003800000 */
[----:B------:R-:W-:Y:S01]  /*3f00*/  SHF.R.U32.HI R19, RZ, 0x1, R9 ;  /* 0x00000001ff137819 */ /* 0x000fe20000011609 */
[----:B------:R-:W-:Y:S01]  /*3f10*/  IMAD.MOV.U32 R9, RZ, RZ, RZ ;  /* 0x000000ffff097224 */ /* 0x000fe200078e00ff */
[----:B------:R-:W-:-:S02]  /*3f20*/  LEA.HI.X.SX32 R17, R4, R17, 0x1, P5 ;  /* 0x0000001104117211 */ /* 0x000fc400028f0eff */
        /* <DEDUP_REMOVED lines=12> */
.L_x_54:
[----:B------:R-:W-:Y:S01]  /*3ff0*/  IMAD R13, R7, 0x10, R13 ;  /* 0x00000010070d7824 */ /* 0x000fe200078e020d */
[----:B------:R-:W-:-:S02]  /*4000*/  ISETP.GE.OR P5, PT, R14, c[0x0][0x178], P3 ;  /* 0x00005e000e007a0c */ /* 0x000fc40001fa6670 */
[----:B------:R-:W-:Y:S02]  /*4010*/  ISETP.GE.OR P6, PT, R14, c[0x0][0x178], P0 ;  /* 0x00005e000e007a0c */ /* 0x000fe400007c6670 */
[----:B------:R-:W-:Y:S01]  /*4020*/  SHF.R.S32.HI R15, RZ, 0x1f, R13 ;  /* 0x0000001fff0f7819 */ /* 0x000fe2000001140d */
[----:B------:R-:W-:Y:S05]  /*4030*/  @P4 BRA `(.L_x_55) ;  /* 0x0000012000004947 */ /* 0x000fea0003800000 */
[----:B-1----:R-:W1:Y:S01]  /*4040*/  S2R R9, SR_LANEID ;  /* 0x0000000000097919 */ /* 0x002e620000000000 */
[C---:B------:R-:W-:Y:S01]  /*4050*/  IADD3 R12, P4, R0.reuse, R13, RZ ;  /* 0x0000000d000c7210 */ /* 0x040fe20007f9e0ff */
[----:B------:R-:W-:Y:S01]  /*4060*/  WARPSYNC 0xffffffff ;  /* 0xffffffff00007948 */ /* 0x000fe20003800000 */
[----:B------:R-:W-:Y:S02]  /*4070*/  SHF.R.U32.HI R21, RZ, 0x1, R7 ;  /* 0x00000001ff157819 */ /* 0x000fe40000011607 */
[----:B------:R-:W-:Y:S02]  /*4080*/  LEA.HI.X.SX32 R19, R0, R15, 0x1, P4 ;  /* 0x0000000f00137211 */ /* 0x000fe400020f0eff */
[----:B------:R-:W-:-:S02]  /*4090*/  LEA R17, P4, R12, c[0x0][0x170], 0x1 ;  /* 0x00005c000c117a11 */ /* 0x000fc400078808ff */
[----:B-1----:R-:W-:Y:S02]  /*40a0*/  LOP3.LUT R8, R9, 0x3, RZ, 0xc0, !PT ;  /* 0x0000000309087812 */ /* 0x002fe400078ec0ff */
[----:B------:R-:W-:Y:S01]  /*40b0*/  SHF.R.U32.HI R11, RZ, 0x2, R9 ;  /* 0x00000002ff0b7819 */ /* 0x000fe20000011609 */
[----:B------:R-:W-:-:S04]  /*40c0*/  IMAD.MOV.U32 R9, RZ, RZ, RZ ;  /* 0x000000ffff097224 */ /* 0x000fc800078e00ff */
        /* <DEDUP_REMOVED lines=9> */
.L_x_55:
[----:B------:R-:W-:Y:S02]  /*4160*/  ISETP.GE.OR P4, PT, R14, c[0x0][0x178], P1 ;  /* 0x00005e000e007a0c */ /* 0x000fe40000f86670 */
[----:B------:R-:W-:Y:S01]  /*4170*/  IADD3 R14, R170, 0x20, RZ ;  /* 0x00000020aa0e7810 */ /* 0x000fe20007ffe0ff */
[----:B------:R-:W-:Y:S05]  /*4180*/  @P5 BRA `(.L_x_56) ;  /* 0x0000012000005947 */ /* 0x000fea0003800000 */
[----:B-1----:R-:W1:Y:S01]  /*4190*/  S2R R9, SR_LANEID ;  /* 0x0000000000097919 */ /* 0x002e620000000000 */
[----:B------:R-:W-:Y:S01]  /*41a0*/  IADD3 R12, P5, R6, R13, RZ ;  /* 0x0000000d060c7210 */ /* 0x000fe20007fbe0ff */
[----:B------:R-:W-:Y:S01]  /*41b0*/  WARPSYNC 0xffffffff ;  /* 0xffffffff00007948 */ /* 0x000fe20003800000 */
[----:B------:R-:W-:-:S02]  /*41c0*/  SHF.R.U32.HI R21, RZ, 0x1, R7 ;  /* 0x00000001ff157819 */ /* 0x000fc40000011607 */
[----:B------:R-:W-:Y:S02]  /*41d0*/  LEA.HI.X.SX32 R19, R6, R15, 0x1, P5 ;  /* 0x0000000f06137211 */ /* 0x000fe400028f0eff */
[----:B------:R-:W-:Y:S02]  /*41e0*/  LEA R17, P5, R12, c[0x0][0x170], 0x1 ;  /* 0x00005c000c117a11 */ /* 0x000fe400078a08ff */
        /* <DEDUP_REMOVED lines=12> */
.L_x_56:
[----:B------:R-:W-:Y:S01]  /*42b0*/  ISETP.GE.OR P5, PT, R14, c[0x0][0x178], P2 ;  /* 0x00005e000e007a0c */ /* 0x000fe200017a6670 */
        /* <DEDUP_REMOVED lines=19> */
.L_x_57:
[----:B------:R-:W-:Y:S01]  /*43f0*/  ISETP.GE.OR P6, PT, R14, c[0x0][0x178], P3 ;  /* 0x00005e000e007a0c */ /* 0x000fe20001fc6670 */
[----:B------:R-:W-:Y:S06]  /*4400*/  @P4 BRA `(.L_x_58) ;  /* 0x0000012000004947 */ /* 0x000fec0003800000 */
        /* <DEDUP_REMOVED lines=18> */
.L_x_58:
[----:B------:R-:W-:Y:S01]  /*4530*/  IMAD R13, R7, 0x10, R13 ;  /* 0x00000010070d7824 */ /* 0x000fe200078e020d */
[----:B------:R-:W-:-:S04]  /*4540*/  ISETP.GE.OR P4, PT, R14, c[0x0][0x178], P0 ;  /* 0x00005e000e007a0c */ /* 0x000fc80000786670 */
[----:B------:R-:W-:Y:S01]  /*4550*/  SHF.R.S32.HI R17, RZ, 0x1f, R13 ;  /* 0x0000001fff117819 */ /* 0x000fe2000001140d */
[----:B------:R-:W-:Y:S05]  /*4560*/  @P5 BRA `(.L_x_59) ;  /* 0x0000012000005947 */ /* 0x000fea0003800000 */
[----:B-1----:R-:W1:Y:S01]  /*4570*/  S2R R9, SR_LANEID ;  /* 0x0000000000097919 */ /* 0x002e620000000000 */
[C---:B------:R-:W-:Y:S01]  /*4580*/  IADD3 R12, P5, R0.reuse, R13, RZ ;  /* 0x0000000d000c7210 */ /* 0x040fe20007fbe0ff */
[----:B------:R-:W-:Y:S01]  /*4590*/  WARPSYNC 0xffffffff ;  /* 0xffffffff00007948 */ /* 0x000fe20003800000 */
[----:B------:R-:W-:Y:S02]  /*45a0*/  SHF.R.U32.HI R21, RZ, 0x1, R7 ;  /* 0x00000001ff157819 */ /* 0x000fe40000011607 */
[----:B------:R-:W-:Y:S02]  /*45b0*/  LEA.HI.X.SX32 R19, R0, R17, 0x1, P5 ;  /* 0x0000001100137211 */ /* 0x000fe400028f0eff */
[----:B------:R-:W-:Y:S02]  /*45c0*/  LEA R15, P5, R12, c[0x0][0x170], 0x1 ;  /* 0x00005c000c0f7a11 */ /* 0x000fe400078a08ff */
[----:B-1----:R-:W-:-:S02]  /*45d0*/  LOP3.LUT R8, R9, 0x3, RZ, 0xc0, !PT ;  /* 0x0000000309087812 */ /* 0x002fc400078ec0ff */
        /* <DEDUP_REMOVED lines=11> */
.L_x_59:
        /* <DEDUP_REMOVED lines=21> */
.L_x_60:
        /* <DEDUP_REMOVED lines=20> */
.L_x_61:
[----:B------:R-:W-:Y:S01]  /*4920*/  ISETP.GE.OR P4, PT, R14, c[0x0][0x178], P3 ;  /* 0x00005e000e007a0c */ /* 0x000fe20001f86670 */
[----:B------:R-:W-:Y:S01]  /*4930*/  IMAD R15, R7, 0x10, R13 ;  /* 0x00000010070f7824 */ /* 0x000fe200078e020d */
        /* <DEDUP_REMOVED lines=19> */
.L_x_62:
[----:B------:R-:W-:Y:S02]  /*4a70*/  IADD3 R170, R170, 0x40, RZ ;  /* 0x00000040aaaa7810 */ /* 0x000fe40007ffe0ff */
[----:B------:R-:W-:Y:S01]  /*4a80*/  SHF.R.S32.HI R17, RZ, 0x1f, R15 ;  /* 0x0000001fff117819 */ /* 0x000fe2000001140f */
        /* <DEDUP_REMOVED lines=19> */
.L_x_63:
[C---:B------:R-:W-:Y:S01]  /*4bc0*/  ISETP.GE.OR P5, PT, R14.reuse, c[0x0][0x178], P0 ;  /* 0x00005e000e007a0c */ /* 0x040fe200007a6670 */
[----:B------:R-:W-:Y:S01]  /*4bd0*/  IMAD R13, R7, 0x10, R15 ;  /* 0x00000010070d7824 */ /* 0x000fe200078e020f */
[----:B------:R-:W-:-:S02]  /*4be0*/  ISETP.GE.OR P6, PT, R14, c[0x0][0x178], P1 ;  /* 0x00005e000e007a0c */ /* 0x000fc40000fc6670 */
[C---:B------:R-:W-:Y:S02]  /*4bf0*/  ISETP.GE.OR P2, PT, R170.reuse, c[0x0][0x178], P2 ;  /* 0x00005e00aa007a0c */ /* 0x040fe40001746670 */
[C---:B------:R-:W-:Y:S02]  /*4c00*/  ISETP.GE.OR P3, PT, R170.reuse, c[0x0][0x178], P3 ;  /* 0x00005e00aa007a0c */ /* 0x040fe40001f66670 */
[C---:B------:R-:W-:Y:S02]  /*4c10*/  ISETP.GE.OR P0, PT, R170.reuse, c[0x0][0x178], P0 ;  /* 0x00005e00aa007a0c */ /* 0x040fe40000706670 */
[----:B------:R-:W-:Y:S01]  /*4c20*/  ISETP.GE.OR P1, PT, R170, c[0x0][0x178], P1 ;  /* 0x00005e00aa007a0c */ /* 0x000fe20000f26670 */
[----:B------:R-:W-:Y:S07]  /*4c30*/  @P4 BRA `(.L_x_64) ;  /* 0x0000012000004947 */ /* 0x000fee0003800000 */
        /* <DEDUP_REMOVED lines=18> */
.L_x_64:
        /* <DEDUP_REMOVED lines=19> */
.L_x_65:
        /* <DEDUP_REMOVED lines=19> */
.L_x_66:
        /* <DEDUP_REMOVED lines=20> */
.L_x_67:
        /* <DEDUP_REMOVED lines=19> */
.L_x_68:
[----:B------:R-:W-:Y:S05]  /*5230*/  @P0 BRA `(.L_x_69) ;  /* 0x0000012000000947 */ /* 0x000fea0003800000 */
[----:B------:R-:W2:Y:S01]  /*5240*/  S2R R6, SR_LANEID ;  /* 0x0000000000067919 */ /* 0x000ea20000000000 */
[C---:B------:R-:W-:Y:S01]  /*5250*/  IADD3 R0, P0, R5.reuse, R13, RZ ;  /* 0x0000000d05007210 */ /* 0x040fe20007f1e0ff */
[----:B-1----:R-:W-:Y:S01]  /*5260*/  IMAD.MOV.U32 R9, RZ, RZ, RZ ;  /* 0x000000ffff097224 */ /* 0x002fe200078e00ff */
[----:B------:R-:W-:Y:S01]  /*5270*/  SHF.R.U32.HI R19, RZ, 0x1, R7 ;  /* 0x00000001ff137819 */ /* 0x000fe20000011607 */
[----:B------:R-:W-:Y:S01]  /*5280*/  WARPSYNC 0xffffffff ;  /* 0xffffffff00007948 */ /* 0x000fe20003800000 */
[----:B------:R-:W-:-:S02]  /*5290*/  LEA.HI.X.SX32 R17, R5, R15, 0x1, P0 ;  /* 0x0000000f05117211 */ /* 0x000fc400000f0eff */
[----:B------:R-:W-:Y:S02]  /*52a0*/  LEA R5, P0, R0, c[0x0][0x170], 0x1 ;  /* 0x00005c0000057a11 */ /* 0x000fe400078008ff */
[----:B--2---:R-:W-:Y:S02]  /*52b0*/  LOP3.LUT R8, R6, 0x3, RZ, 0xc0, !PT ;  /* 0x0000000306087812 */ /* 0x004fe400078ec0ff */
[----:B------:R-:W-:-:S05]  /*52c0*/  SHF.R.U32.HI R11, RZ, 0x2, R6 ;  /* 0x00000002ff0b7819 */ /* 0x000fca0000011606 */
        /* <DEDUP_REMOVED lines=9> */
.L_x_69:
[----:B------:R-:W-:Y:S05]  /*5360*/  @P1 EXIT ;  /* 0x000000000000194d */ /* 0x000fea0003800000 */
[----:B------:R-:W2:Y:S01]  /*5370*/  S2R R0, SR_LANEID ;  /* 0x0000000000007919 */ /* 0x000ea20000000000 */
[C---:B-1----:R-:W-:Y:S01]  /*5380*/  IADD3 R9, P0, R4.reuse, R13, RZ ;  /* 0x0000000d04097210 */ /* 0x042fe20007f1e0ff */
[----:B------:R-:W-:Y:S01]  /*5390*/  WARPSYNC 0xffffffff ;  /* 0xffffffff00007948 */ /* 0x000fe20003800000 */
[----:B------:R-:W-:Y:S01]  /*53a0*/  SHF.R.U32.HI R13, RZ, 0x1, R7 ;  /* 0x00000001ff0d7819 */ /* 0x000fe20000011607 */
[----:B------:R-:W-:Y:S01]  /*53b0*/  IMAD.MOV.U32 R7, RZ, RZ, RZ ;  /* 0x000000ffff077224 */ /* 0x000fe200078e00ff */
[----:B------:R-:W-:-:S02]  /*53c0*/  LEA.HI.X.SX32 R4, R4, R15, 0x1, P0 ;  /* 0x0000000f04047211 */ /* 0x000fc400000f0eff */
[----:B------:R-:W-:-:S04]  /*53d0*/  LEA R5, P0, R9, c[0x0][0x170], 0x1 ;  /* 0x00005c0009057a11 */ /* 0x000fc800078008ff */
[----:B------:R-:W-:Y:S02]  /*53e0*/  LEA.HI.X R9, R9, c[0x0][0x174], R4, 0x1, P0 ;  /* 0x00005d0009097a11 */ /* 0x000fe400000f0c04 */
[----:B--2---:R-:W-:Y:S02]  /*53f0*/  LOP3.LUT R6, R0, 0x3, RZ, 0xc0, !PT ;  /* 0x0000000300067812 */ /* 0x004fe400078ec0ff */
[----:B------:R-:W-:-:S05]  /*5400*/  SHF.R.U32.HI R11, RZ, 0x2, R0 ;  /* 0x00000002ff0b7819 */ /* 0x000fca0000011600 */
[----:B------:R-:W-:-:S05]  /*5410*/  IMAD.WIDE.U32 R6, R11, R13, R6 ;  /* 0x0000000d0b067225 */ /* 0x000fca00078e0006 */
[----:B------:R-:W-:-:S04]  /*5420*/  LEA R4, P0, R6, R5, 0x2 ;  /* 0x0000000506047211 */ /* 0x000fc800078010ff */
[----:B------:R-:W-:-:S05]  /*5430*/  LEA.HI.X R5, R6, R9, R7, 0x2, P0 ;  /* 0x0000000906057211 */ /* 0x000fca00000f1407 */
[----:B------:R-:W-:Y:S01]  /*5440*/  IMAD.WIDE.U32 R6, R13, 0x20, R4 ;  /* 0x000000200d067825 */ /* 0x000fe200078e0004 */
[----:B------:R-:W-:Y:S04]  /*5450*/  STG.E [R4.64], R92 ;  /* 0x0000005c04007986 */ /* 0x000fe8000c101904 */
[----:B------:R-:W-:Y:S04]  /*5460*/  STG.E [R6.64], R93 ;  /* 0x0000005d06007986 */ /* 0x000fe8000c101904 */
[----:B------:R-:W-:Y:S04]  /*5470*/  STG.E [R4.64+0x10], R2 ;  /* 0x0000100204007986 */ /* 0x000fe8000c101904 */
[----:B------:R-:W-:Y:S01]  /*5480*/  STG.E [R6.64+0x10], R3 ;  /* 0x0000100306007986 */ /* 0x000fe2000c101904 */
[----:B------:R-:W-:Y:S05]  /*5490*/  EXIT ;  /* 0x000000000000794d */ /* 0x000fea0003800000 */
.L_x_70:
[----:B------:R-:W-:-:S00]  /*54a0*/  BRA `(.L_x_70) ;  /* 0xfffffff000007947 */ /* 0x000fc0000383ffff */
[----:B------:R-:W-:-:S00]  /*54b0*/  NOP ;  /* 0x0000000000007918 */ /* 0x000fc00000000000 */
        /* <DEDUP_REMOVED lines=12> */
.L_x_71:


//--------------------- .nv.shared.gemm_mma_kernel --------------------------
	.section	.nv.shared.gemm_mma_kernel,"aw",@nobits
	.sectionflags	@""
	.align	16
